	.target	sm_100a

	.elftype	@"ET_EXEC"


//--------------------- .note.nv.tkinfo           --------------------------
	.section	.note.nv.tkinfo,"",@"SHT_NOTE"
	.sectionflags	@"SHF_NOTE_NV_TKINFO"
	.tkinfo
        /*0018*/ 	.word	0x00000081
        /*0030*/ 	.string	""
        /*0030*/ 	.string	"ptxas-blackwell"
        /*0030*/ 	.string	"Cuda compilation tools, release 12.9, V12.9.86"
        /*0030*/ 	.string	"Build cuda_12.9.r12.9/compiler.36037853_0"
        /*0030*/ 	.string	"-v  -suppress-debug-info  -lineinfo  -arch sm_100a "



//--------------------- .note.nv.cuver            --------------------------
	.section	.note.nv.cuver,"",@"SHT_NOTE"
	.sectionflags	@"SHF_NOTE_NV_CUVER"
        /*0018*/ 	.short	0x0001
        /*001a*/ 	.short	0x0064
        /*001c*/ 	.short	0x0001
        /*001e*/ 	.short	0x0000
        /*0020*/ 	.short	0x0001
        /*0022*/ 	.short	0x0000


//--------------------- .nv.info                  --------------------------
	.section	.nv.info,"",@"SHT_CUDA_INFO"
	.align	4


	//----- nvinfo : EIATTR_REGCOUNT
	.align		4
        /*0000*/ 	.byte	0x04, 0x2f
        /*0002*/ 	.short	(.L_4 - .L_3)
	.align		4
.L_3:
        /*0004*/ 	.word	index@(gluon_tcgen05)
        /*0008*/ 	.word	0x00000088


	//----- nvinfo : EIATTR_FRAME_SIZE
	.align		4
.L_4:
        /*000c*/ 	.byte	0x04, 0x11
        /*000e*/ 	.short	(.L_6 - .L_5)
	.align		4
.L_5:
        /*0010*/ 	.word	index@($__internal_2_$__cuda_sm10x_tcgen05_guardrail_trap_unallocated_columns_being_dealloced)
        /*0014*/ 	.word	0x00000000


	//----- nvinfo : EIATTR_FRAME_SIZE
	.align		4
.L_6:
        /*0018*/ 	.byte	0x04, 0x11
        /*001a*/ 	.short	(.L_8 - .L_7)
	.align		4
.L_7:
        /*001c*/ 	.word	index@($__internal_1_$__cuda_sm10x_tcgen05_guardrail_trap_phase_invalid_during_alloc)
        /*0020*/ 	.word	0x00000000


	//----- nvinfo : EIATTR_FRAME_SIZE
	.align		4
.L_8:
        /*0024*/ 	.byte	0x04, 0x11
        /*0026*/ 	.short	(.L_10 - .L_9)
	.align		4
.L_9:
        /*0028*/ 	.word	index@($__internal_0_$__cuda_sm10x_tcgen05_guardrail_trap_col_being_dealloced_not_returned_by_alloc)
        /*002c*/ 	.word	0x00000000


	//----- nvinfo : EIATTR_FRAME_SIZE
	.align		4
.L_10:
        /*0030*/ 	.byte	0x04, 0x11
        /*0032*/ 	.short	(.L_12 - .L_11)
	.align		4
.L_11:
        /*0034*/ 	.word	index@(gluon_tcgen05)
        /*0038*/ 	.word	0x00000000


	//----- nvinfo : EIATTR_MIN_STACK_SIZE
	.align		4
.L_12:
        /*003c*/ 	.byte	0x04, 0x12
        /*003e*/ 	.short	(.L_14 - .L_13)
	.align		4
.L_13:
        /*0040*/ 	.word	index@(gluon_tcgen05)
        /*0044*/ 	.word	0x00000000
.L_14:


//--------------------- .nv.info.gluon_tcgen05    --------------------------
	.section	.nv.info.gluon_tcgen05,"",@"SHT_CUDA_INFO"
	.sectionflags	@""
	.align	4


	//----- nvinfo : EIATTR_CUDA_API_VERSION
	.align		4
        /*0000*/ 	.byte	0x04, 0x37
        /*0002*/ 	.short	(.L_16 - .L_15)
.L_15:
        /*0004*/ 	.word	0x00000081


	//----- nvinfo : EIATTR_KPARAM_INFO
	.align		4
.L_16:
        /*0008*/ 	.byte	0x04, 0x17
        /*000a*/ 	.short	(.L_18 - .L_17)
.L_17:
        /*000c*/ 	.word	0x00000000
        /*0010*/ 	.short	0x000a
        /*0012*/ 	.short	0x0048
        /*0014*/ 	.byte	0x00, 0xf4, 0x21, 0x00


	//----- nvinfo : EIATTR_KPARAM_INFO
	.align		4
.L_18:
        /*0018*/ 	.byte	0x04, 0x17
        /*001a*/ 	.short	(.L_20 - .L_19)
.L_19:
        /*001c*/ 	.word	0x00000000
        /*0020*/ 	.short	0x0009
        /*0022*/ 	.short	0x0040
        /*0024*/ 	.byte	0x00, 0xf4, 0x21, 0x00


	//----- nvinfo : EIATTR_KPARAM_INFO
	.align		4
.L_20:
        /*0028*/ 	.byte	0x04, 0x17
        /*002a*/ 	.short	(.L_22 - .L_21)
.L_21:
        /*002c*/ 	.word	0x00000000
        /*0030*/ 	.short	0x0008
        /*0032*/ 	.short	0x0038
        /*0034*/ 	.byte	0x00, 0xf0, 0x21, 0x00


	//----- nvinfo : EIATTR_KPARAM_INFO
	.align		4
.L_22:
        /*0038*/ 	.byte	0x04, 0x17
        /*003a*/ 	.short	(.L_24 - .L_23)
.L_23:
        /*003c*/ 	.word	0x00000000
        /*0040*/ 	.short	0x0007
        /*0042*/ 	.short	0x0030
        /*0044*/ 	.byte	0x00, 0xf0, 0x21, 0x00


	//----- nvinfo : EIATTR_KPARAM_INFO
	.align		4
.L_24:
        /*0048*/ 	.byte	0x04, 0x17
        /*004a*/ 	.short	(.L_26 - .L_25)
.L_25:
        /*004c*/ 	.word	0x00000000
        /*0050*/ 	.short	0x0006
        /*0052*/ 	.short	0x0028
        /*0054*/ 	.byte	0x00, 0xf0, 0x21, 0x00


	//----- nvinfo : EIATTR_KPARAM_INFO
	.align		4
.L_26:
        /*0058*/ 	.byte	0x04, 0x17
        /*005a*/ 	.short	(.L_28 - .L_27)
.L_27:
        /*005c*/ 	.word	0x00000000
        /*0060*/ 	.short	0x0005
        /*0062*/ 	.short	0x0020
        /*0064*/ 	.byte	0x00, 0xf0, 0x11, 0x00


	//----- nvinfo : EIATTR_KPARAM_INFO
	.align		4
.L_28:
        /*0068*/ 	.byte	0x04, 0x17
        /*006a*/ 	.short	(.L_30 - .L_29)
.L_29:
        /*006c*/ 	.word	0x00000000
        /*0070*/ 	.short	0x0004
        /*0072*/ 	.short	0x001c
        /*0074*/ 	.byte	0x00, 0xf0, 0x11, 0x00


	//----- nvinfo : EIATTR_KPARAM_INFO
	.align		4
.L_30:
        /*0078*/ 	.byte	0x04, 0x17
        /*007a*/ 	.short	(.L_32 - .L_31)
.L_31:
        /*007c*/ 	.word	0x00000000
        /*0080*/ 	.short	0x0003
        /*0082*/ 	.short	0x0018
        /*0084*/ 	.byte	0x00, 0xf0, 0x11, 0x00


	//----- nvinfo : EIATTR_KPARAM_INFO
	.align		4
.L_32:
        /*0088*/ 	.byte	0x04, 0x17
        /*008a*/ 	.short	(.L_34 - .L_33)
.L_33:
        /*008c*/ 	.word	0x00000000
        /*0090*/ 	.short	0x0002
        /*0092*/ 	.short	0x0010
        /*0094*/ 	.byte	0x00, 0xf4, 0x21, 0x00


	//----- nvinfo : EIATTR_KPARAM_INFO
	.align		4
.L_34:
        /*0098*/ 	.byte	0x04, 0x17
        /*009a*/ 	.short	(.L_36 - .L_35)
.L_35:
        /*009c*/ 	.word	0x00000000
        /*00a0*/ 	.short	0x0001
        /*00a2*/ 	.short	0x0008
        /*00a4*/ 	.byte	0x00, 0xf4, 0x21, 0x00


	//----- nvinfo : EIATTR_KPARAM_INFO
	.align		4
.L_36:
        /*00a8*/ 	.byte	0x04, 0x17
        /*00aa*/ 	.short	(.L_38 - .L_37)
.L_37:
        /*00ac*/ 	.word	0x00000000
        /*00b0*/ 	.short	0x0000
        /*00b2*/ 	.short	0x0000
        /*00b4*/ 	.byte	0x00, 0xf4, 0x21, 0x00


	//----- nvinfo : EIATTR_AT_ENTRY_FRAGMENTS
	.align		4
.L_38:
        /*00b8*/ 	.byte	0x04, 0x4f
        /*00ba*/ 	.short	(.L_40 - .L_39)


	//   ....[0]....
.L_39:
        /*00bc*/ 	.word	0x00000004


	//----- nvinfo : EIATTR_RESERVED_SMEM_USED
	.align		4
.L_40:
        /*00c0*/ 	.byte	0x01, 0x41
	.zero		2


	//----- nvinfo : EIATTR_SPARSE_MMA_MASK
	.align		4
        /*00c4*/ 	.byte	0x03, 0x50
        /*00c6*/ 	.short	0x0000


	//----- nvinfo : EIATTR_TCGEN05_1CTA_USED
	.align		4
        /*00c8*/ 	.byte	0x01, 0x51
	.zero		2


	//----- nvinfo : EIATTR_MAXREG_COUNT
	.align		4
        /*00cc*/ 	.byte	0x03, 0x1b
        /*00ce*/ 	.short	0x00ff


	//----- nvinfo : EIATTR_NUM_BARRIERS
	.align		4
        /*00d0*/ 	.byte	0x02, 0x4c
        /*00d2*/ 	.byte	0x01
	.zero		1


	//----- nvinfo : EIATTR_INT_WARP_WIDE_INSTR_OFFSETS
	.align		4
        /*00d4*/ 	.byte	0x04, 0x31
        /*00d6*/ 	.short	(.L_42 - .L_41)


	//   ....[0]....
.L_41:
        /*00d8*/ 	.word	0x00001680


	//   ....[1]....
        /*00dc*/ 	.word	0x000016a0


	//   ....[2]....
        /*00e0*/ 	.word	0x00001720


	//   ....[3]....
        /*00e4*/ 	.word	0x00001830


	//   ....[4]....
        /*00e8*/ 	.word	0x00001840


	//   ....[5]....
        /*00ec*/ 	.word	0x000018b0


	//   ....[6]....
        /*00f0*/ 	.word	0x000018c0


	//   ....[7]....
        /*00f4*/ 	.word	0x00001b40


	//   ....[8]....
        /*00f8*/ 	.word	0x00001b50


	//   ....[9]....
        /*00fc*/ 	.word	0x00001c70


	//   ....[10]....
        /*0100*/ 	.word	0x00001c80


	//   ....[11]....
        /*0104*/ 	.word	0x00001cc0


	//   ....[12]....
        /*0108*/ 	.word	0x00001d00


	//   ....[13]....
        /*010c*/ 	.word	0x00001ea0


	//   ....[14]....
        /*0110*/ 	.word	0x00001eb0


	//   ....[15]....
        /*0114*/ 	.word	0x00002120


	//   ....[16]....
        /*0118*/ 	.word	0x00002130


	//   ....[17]....
        /*011c*/ 	.word	0x00002820


	//   ....[18]....
        /*0120*/ 	.word	0x00002870


	//----- nvinfo : EIATTR_COOP_GROUP_MASK_REGIDS
	.align		4
.L_42:
        /*0124*/ 	.byte	0x04, 0x29
        /*0126*/ 	.short	(.L_44 - .L_43)


	//   ....[0]....
.L_43:
        /*0128*/ 	.word	0xffffffff


	//   ....[1]....
        /*012c*/ 	.word	0xffffffff


	//   ....[2]....
        /*0130*/ 	.word	0xffffffff


	//   ....[3]....
        /*0134*/ 	.word	0xffffffff


	//   ....[4]....
        /*0138*/ 	.word	0xffffffff


	//   ....[5]....
        /*013c*/ 	.word	0xffffffff


	//   ....[6]....
        /*0140*/ 	.word	0xffffffff


	//   ....[7]....
        /*0144*/ 	.word	0xffffffff


	//   ....[8]....
        /*0148*/ 	.word	0xffffffff


	//   ....[9]....
        /*014c*/ 	.word	0xffffffff


	//----- nvinfo : EIATTR_COOP_GROUP_INSTR_OFFSETS
	.align		4
.L_44:
        /*0150*/ 	.byte	0x04, 0x28
        /*0152*/ 	.short	(.L_46 - .L_45)


	//   ....[0]....
.L_45:
        /*0154*/ 	.word	0x00000050


	//   ....[1]....
        /*0158*/ 	.word	0x00000310


	//   ....[2]....
        /*015c*/ 	.word	0x000004f0


	//   ....[3]....
        /*0160*/ 	.word	0x00000980


	//   ....[4]....
        /*0164*/ 	.word	0x00000ac0


	//   ....[5]....
        /*0168*/ 	.word	0x00000fa0


	//   ....[6]....
        /*016c*/ 	.word	0x000010e0


	//   ....[7]....
        /*0170*/ 	.word	0x00001530


	//   ....[8]....
        /*0174*/ 	.word	0x000026b0


	//   ....[9]....
        /*0178*/ 	.word	0x00002920


	//----- nvinfo : EIATTR_VRC_CTA_INIT_COUNT
	.align		4
.L_46:
        /*017c*/ 	.byte	0x02, 0x4a
        /*017e*/ 	.byte	0x80
	.zero		1


	//----- nvinfo : EIATTR_MBARRIER_INSTR_OFFSETS
	.align		4
        /*0180*/ 	.byte	0x04, 0x39
        /*0182*/ 	.short	(.L_48 - .L_47)


	//   ....[0]....
.L_47:
        /*0184*/ 	.word	0x00001740
        /*0188*/ 	.word	0x000000ff
        /*018c*/ 	.word	0x0000a000
        /*0190*/ 	.short	0x0100
        /*0192*/ 	.byte	0x08
	.zero		1


	//   ....[1]....
        /*0194*/ 	.word	0x00001750
        /*0198*/ 	.word	0x000000ff
        /*019c*/ 	.word	0x0000a010
        /*01a0*/ 	.short	0x0100
        /*01a2*/ 	.byte	0x08
	.zero		1


	//   ....[2]....
        /*01a4*/ 	.word	0x00001a00
        /*01a8*/ 	.word	0x000000ff
        /*01ac*/ 	.word	0x0000a000
        /*01b0*/ 	.short	0x010a
        /*01b2*/ 	.byte	0x08
	.zero		1


	//   ....[3]....
        /*01b4*/ 	.word	0x00001ba0
        /*01b8*/ 	.word	0x000000ff
        /*01bc*/ 	.word	0x0000a010
        /*01c0*/ 	.short	0x010a
        /*01c2*/ 	.byte	0x08
	.zero		1


	//   ....[4]....
        /*01c4*/ 	.word	0x00001d80
        /*01c8*/ 	.word	0x000000ff
        /*01cc*/ 	.word	0x0000a000
        /*01d0*/ 	.short	0x010a
        /*01d2*/ 	.byte	0x08
	.zero		1


	//   ....[5]....
        /*01d4*/ 	.word	0x00001ef0
        /*01d8*/ 	.word	0x000000ff
        /*01dc*/ 	.word	0x0000a010
        /*01e0*/ 	.short	0x010a
        /*01e2*/ 	.byte	0x08
	.zero		1


	//   ....[6]....
        /*01e4*/ 	.word	0x00001f80
        /*01e8*/ 	.word	0x000000ff
        /*01ec*/ 	.word	0x0000a000
        /*01f0*/ 	.short	0x0108
        /*01f2*/ 	.byte	0x08
	.zero		1


	//   ....[7]....
        /*01f4*/ 	.word	0x00001f90
        /*01f8*/ 	.word	0x000000ff
        /*01fc*/ 	.word	0x0000a010
        /*0200*/ 	.short	0x0108
        /*0202*/ 	.byte	0x08
	.zero		1


	//   ....[8]....
        /*0204*/ 	.word	0x00002940
        /*0208*/ 	.word	0x000000ff
        /*020c*/ 	.word	0x0000a000
        /*0210*/ 	.short	0x010a
        /*0212*/ 	.byte	0x08
	.zero		1


	//   ....[9]....
        /*0214*/ 	.word	0x00002970
        /*0218*/ 	.word	0x000000ff
        /*021c*/ 	.word	0x0000a010
        /*0220*/ 	.short	0x010a
        /*0222*/ 	.byte	0x08
	.zero		1


	//   ....[10]....
        /*0224*/ 	.word	0x000029a0
        /*0228*/ 	.word	0x000000ff
        /*022c*/ 	.word	0x0000a000
        /*0230*/ 	.short	0x010a
        /*0232*/ 	.byte	0x08
	.zero		1


	//   ....[11]....
        /*0234*/ 	.word	0x000029d0
        /*0238*/ 	.word	0x000000ff
        /*023c*/ 	.word	0x0000a010
        /*0240*/ 	.short	0x010a
        /*0242*/ 	.byte	0x08
	.zero		1


	//----- nvinfo : EIATTR_NUM_MBARRIERS
	.align		4
.L_48:
        /*0244*/ 	.byte	0x03, 0x38
        /*0246*/ 	.short	0x0002


	//----- nvinfo : EIATTR_EXIT_INSTR_OFFSETS
	.align		4
        /*0248*/ 	.byte	0x04, 0x1c
        /*024a*/ 	.short	(.L_50 - .L_49)


	//   ....[0]....
.L_49:
        /*024c*/ 	.word	0x00002930


	//----- nvinfo : EIATTR_REQNTID
	.align		4
.L_50:
        /*0250*/ 	.byte	0x04, 0x10
        /*0252*/ 	.short	(.L_52 - .L_51)
.L_51:
        /*0254*/ 	.word	0x00000080
        /*0258*/ 	.word	0x00000001
        /*025c*/ 	.word	0x00000001


	//----- nvinfo : EIATTR_CRS_STACK_SIZE
	.align		4
.L_52:
        /*0260*/ 	.byte	0x04, 0x1e
        /*0262*/ 	.short	(.L_54 - .L_53)
.L_53:
        /*0264*/ 	.word	0x00000000


	//----- nvinfo : EIATTR_CBANK_PARAM_SIZE
	.align		4
.L_54:
        /*0268*/ 	.byte	0x03, 0x19
        /*026a*/ 	.short	0x0050


	//----- nvinfo : EIATTR_PARAM_CBANK
	.align		4
        /*026c*/ 	.byte	0x04, 0x0a
        /*026e*/ 	.short	(.L_56 - .L_55)
	.align		4
.L_55:
        /*0270*/ 	.word	index@(.nv.constant0.gluon_tcgen05)
        /*0274*/ 	.short	0x0380
        /*0276*/ 	.short	0x0050


	//----- nvinfo : EIATTR_SW_WAR
	.align		4
.L_56:
        /*0278*/ 	.byte	0x04, 0x36
        /*027a*/ 	.short	(.L_58 - .L_57)
.L_57:
        /*027c*/ 	.word	0x00000008
.L_58:


//--------------------- .nv.compat                --------------------------
	.section	.nv.compat,"",@"SHT_CUDA_COMPAT_INFO"
	.align	4
        /*0000*/ 	.byte	0x02, 0x02, 0x02, 0x00, 0x02, 0x05, 0x05, 0x00, 0x02, 0x03, 0x03, 0x00, 0x02, 0x06, 0x01, 0x00


//--------------------- .nv.callgraph             --------------------------
	.section	.nv.callgraph,"",@"SHT_CUDA_CALLGRAPH"
	.align	4
	.sectionentsize	8
	.align		4
        /*0000*/ 	.word	0x00000000
	.align		4
        /*0004*/ 	.word	0xffffffff
	.align		4
        /*0008*/ 	.word	0x00000000
	.align		4
        /*000c*/ 	.word	0xfffffffe
	.align		4
        /*0010*/ 	.word	0x00000000
	.align		4
        /*0014*/ 	.word	0xfffffffd
	.align		4
        /*0018*/ 	.word	0x00000000
	.align		4
        /*001c*/ 	.word	0xfffffffc


//--------------------- .text.gluon_tcgen05       --------------------------
	.section	.text.gluon_tcgen05,"ax",@progbits
	.align	128
        .global         gluon_tcgen05
        .type           gluon_tcgen05,@function
        .size           gluon_tcgen05,(.L_x_74 - gluon_tcgen05)
        .other          gluon_tcgen05,@"STO_CUDA_ENTRY STV_DEFAULT"
gluon_tcgen05:
.text.gluon_tcgen05:
[----:B------:R-:W1:Y:S01]  /*0000*/  LDC R1, c[0x0][0x37c] ;  /* 0x0000df00ff017b82 */ /* 0x000e620000000800 */
[----:B------:R-:W2:Y:S02]  /*0010*/  S2R R0, SR_TID.X ;  /* 0x0000000000007919 */ /* 0x000ea40000002100 */
[----:B--2---:R-:W-:-:S13]  /*0020*/  ISETP.GE.U32.AND P2, PT, R0, 0x20, PT ;  /* 0x000000200000780c */ /* 0x004fda0003f46070 */
[----:B------:R-:W-:Y:S05]  /*0030*/  @P2 BRA `(.L_x_0) ;  /* 0x0000000000b82947 */ /* 0x000fea0003800000 */
[----:B------:R-:W2:Y:S01]  /*0040*/  S2UR UR6, SR_CgaCtaId ;  /* 0x00000000000679c3 */ /* 0x000ea20000008800 */
[----:B------:R-:W-:Y:S01]  /*0050*/  NOP ;  /* 0x0000000000007918 */ /* 0x000fe20000000000 */
[----:B------:R-:W-:Y:S02]  /*0060*/  UMOV UR4, 0x40 ;  /* 0x0000004000047882 */ /* 0x000fe40000000000 */
[----:B--2---:R-:W-:-:S09]  /*0070*/  ULEA UR4, UR6, UR4, 0x18 ;  /* 0x0000000406047291 */ /* 0x004fd2000f8ec0ff */
[----:B------:R-:W2:Y:S01]  /*0080*/  LDS.U8 R2, [UR4] ;  /* 0x00000004ff027984 */ /* 0x000ea20008000000 */
[----:B------:R-:W-:Y:S02]  /*0090*/  UMOV UR4, 0x400 ;  /* 0x0000040000047882 */ /* 0x000fe40000000000 */
[----:B------:R-:W-:Y:S01]  /*00a0*/  ULEA UR4, UR6, UR4, 0x18 ;  /* 0x0000000406047291 */ /* 0x000fe2000f8ec0ff */
[----:B--2---:R-:W-:-:S13]  /*00b0*/  ISETP.NE.AND P0, PT, R2, RZ, PT ;  /* 0x000000ff0200720c */ /* 0x004fda0003f05270 */
[----:B------:R-:W-:Y:S05]  /*00c0*/  @P0 BRA `(.L_x_1) ;  /* 0x00000000007c0947 */ /* 0x000fea0003800000 */
[----:B------:R-:W-:-:S13]  /*00d0*/  ELECT P0, URZ, PT ;  /* 0x0000000000ff782f */ /* 0x000fda0003800000 */
[----:B------:R-:W-:Y:S05]  /*00e0*/  @!P0 BRA `(.L_x_2) ;  /* 0x0000000000848947 */ /* 0x000fea0003800000 */
[----:B------:R-:W-:Y:S01]  /*00f0*/  UMOV UR5, 0x8 ;  /* 0x0000000800057882 */ /* 0x000fe20000000000 */
[----:B------:R-:W-:Y:S02]  /*0100*/  IMAD.MOV.U32 R5, RZ, RZ, 0x1 ;  /* 0x00000001ff057424 */ /* 0x000fe400078e00ff */
[----:B------:R-:W-:Y:S02]  /*0110*/  IMAD.MOV.U32 R3, RZ, RZ, 0xff ;  /* 0x000000ffff037424 */ /* 0x000fe400078e00ff */
[----:B------:R-:W-:Y:S04]  /*0120*/  DEPBAR.LE SB2, 0x36 ;  /* 0x0000ad800000791a */ /* 0x000fe80000000000 */
[----:B------:R-:W2:Y:S02]  /*0130*/  UTCATOMSWS.FIND_AND_SET.ALIGN UP0, UR5, UR5 ;  /* 0x00000005000575e3 */ /* 0x000ea40008000800 */
[----:B--2---:R-:W-:-:S04]  /*0140*/  PLOP3.LUT P0, PT, PT, PT, UP0, 0x80, 0x8 ;  /* 0x000000000008781c */ /* 0x004fc80003f0f008 */
[----:B------:R-:W-:-:S04]  /*0150*/  SEL R2, RZ, 0xffffffff, !P0 ;  /* 0xffffffffff027807 */ /* 0x000fc80004000000 */
[----:B------:R-:W-:Y:S01]  /*0160*/  ISETP.NE.AND P0, PT, R2, RZ, PT ;  /* 0x000000ff0200720c */ /* 0x000fe20003f05270 */
[----:B------:R-:W-:-:S12]  /*0170*/  IMAD.U32 R2, RZ, RZ, UR5 ;  /* 0x00000005ff027e24 */ /* 0x000fd8000f8e00ff */
[----:B------:R-:W-:Y:S05]  /*0180*/  @P0 BRA `(.L_x_3) ;  /* 0x0000000000240947 */ /* 0x000fea0003800000 */
.L_x_4:
[----:B------:R-:W-:Y:S05]  /*0190*/  NANOSLEEP 0x64 ;  /* 0x000000640000795d */ /* 0x000fea0003800000 */
[----:B------:R-:W-:-:S05]  /*01a0*/  UMOV UR5, 0x8 ;  /* 0x0000000800057882 */ /* 0x000fca0000000000 */
[----:B------:R-:W-:Y:S04]  /*01b0*/  DEPBAR.LE SB2, 0x36 ;  /* 0x0000ad800000791a */ /* 0x000fe80000000000 */
[----:B------:R-:W2:Y:S02]  /*01c0*/  UTCATOMSWS.FIND_AND_SET.ALIGN UP0, UR5, UR5 ;  /* 0x00000005000575e3 */ /* 0x000ea40008000800 */
[----:B--2---:R-:W-:-:S04]  /*01d0*/  PLOP3.LUT P0, PT, PT, PT, UP0, 0x80, 0x8 ;  /* 0x000000000008781c */ /* 0x004fc80003f0f008 */
[----:B------:R-:W-:-:S04]  /*01e0*/  SEL R2, RZ, 0xffffffff, !P0 ;  /* 0xffffffffff027807 */ /* 0x000fc80004000000 */
[----:B------:R-:W-:Y:S01]  /*01f0*/  ISETP.NE.AND P0, PT, R2, RZ, PT ;  /* 0x000000ff0200720c */ /* 0x000fe20003f05270 */
[----:B------:R-:W-:-:S12]  /*0200*/  IMAD.U32 R2, RZ, RZ, UR5 ;  /* 0x00000005ff027e24 */ /* 0x000fd8000f8e00ff */
[----:B------:R-:W-:Y:S05]  /*0210*/  @!P0 BRA `(.L_x_4) ;  /* 0xfffffffc00dc8947 */ /* 0x000fea000383ffff */
.L_x_3:
[C---:B------:R-:W-:Y:S01]  /*0220*/  VIADD R4, R2.reuse, 0x10 ;  /* 0x0000001002047836 */ /* 0x040fe20000000000 */
[----:B------:R-:W-:Y:S01]  /*0230*/  UMOV UR5, 0x50 ;  /* 0x0000005000057882 */ /* 0x000fe20000000000 */
[----:B------:R-:W-:Y:S01]  /*0240*/  SHF.L.U32 R3, R3, R2, RZ ;  /* 0x0000000203037219 */ /* 0x000fe200000006ff */
[----:B------:R-:W-:Y:S01]  /*0250*/  ULEA UR5, UR6, UR5, 0x18 ;  /* 0x0000000506057291 */ /* 0x000fe2000f8ec0ff */
[----:B------:R-:W-:Y:S01]  /*0260*/  IMAD.SHL.U32 R2, R2, 0x20, RZ ;  /* 0x0000002002027824 */ /* 0x000fe200078e00ff */
[----:B------:R-:W-:-:S04]  /*0270*/  SHF.L.U32 R4, R5, R4, RZ ;  /* 0x0000000405047219 */ /* 0x000fc800000006ff */
[----:B------:R-:W-:-:S05]  /*0280*/  LOP3.LUT R3, R4, R3, RZ, 0xfc, !PT ;  /* 0x0000000304037212 */ /* 0x000fca00078efcff */
[----:B------:R2:W-:Y:S04]  /*0290*/  ATOMS.OR RZ, [UR5], R3 ;  /* 0x00000003ffff798c */ /* 0x0005e8000b000005 */
[----:B------:R2:W-:Y:S01]  /*02a0*/  STS [UR4], R2 ;  /* 0x00000002ff007988 */ /* 0x0005e20008000804 */
[----:B------:R-:W-:Y:S05]  /*02b0*/  BRA `(.L_x_2) ;  /* 0x0000000000107947 */ /* 0x000fea0003800000 */
.L_x_1:
[----:B------:R-:W-:Y:S01]  /*02c0*/  IMAD.MOV.U32 R3, RZ, RZ, -0x1 ;  /* 0xffffffffff037424 */ /* 0x000fe200078e00ff */
[----:B------:R-:W-:-:S04]  /*02d0*/  MOV R2, 0x300 ;  /* 0x0000030000027802 */ /* 0x000fc80000000f00 */
[----:B------:R2:W-:Y:S03]  /*02e0*/  STS [UR4], R3 ;  /* 0x00000003ff007988 */ /* 0x0005e60008000804 */
[----:B-12---:R-:W-:Y:S05]  /*02f0*/  CALL.REL.NOINC `($__internal_1_$__cuda_sm10x_tcgen05_guardrail_trap_phase_invalid_during_alloc) ;  /* 0x0000002400cc7944 */ /* 0x006fea0003c00000 */
.L_x_2:
[----:B------:R-:W-:Y:S05]  /*0300*/  WARPSYNC.ALL ;  /* 0x0000000000007948 */ /* 0x000fea0003800000 */
[----:B------:R-:W-:Y:S01]  /*0310*/  NOP ;  /* 0x0000000000007918 */ /* 0x000fe20000000000 */
.L_x_0:
[----:B------:R-:W3:Y:S08]  /*0320*/  S2UR UR4, SR_CgaCtaId ;  /* 0x00000000000479c3 */ /* 0x000ef00000008800 */
[----:B------:R-:W-:Y:S01]  /*0330*/  BAR.SYNC.DEFER_BLOCKING 0x0 ;  /* 0x0000000000007b1d */ /* 0x000fe20000010000 */
[----:B------:R-:W-:-:S05]  /*0340*/  LOP3.LUT R132, R0, 0x7f, RZ, 0xc0, !PT ;  /* 0x0000007f00847812 */ /* 0x000fca00078ec0ff */
[----:B------:R-:W-:Y:S02]  /*0350*/  UMOV UR8, 0x400 ;  /* 0x0000040000087882 */ /* 0x000fe40000000000 */
[----:B------:R-:W4:Y:S08]  /*0360*/  LDC R10, c[0x0][0x3a0] ;  /* 0x0000e800ff0a7b82 */ /* 0x000f300000000800 */
[----:B------:R-:W5:Y:S01]  /*0370*/  S2UR UR11, SR_CTAID.Y ;  /* 0x00000000000b79c3 */ /* 0x000f620000002600 */
[----:B---3--:R-:W-:-:S09]  /*0380*/  ULEA UR8, UR4, UR8, 0x18 ;  /* 0x0000000804087291 */ /* 0x008fd2000f8ec0ff */
[----:B--2---:R-:W2:Y:S01]  /*0390*/  LDS R3, [UR8] ;  /* 0x00000008ff037984 */ /* 0x004ea20008000800 */
[----:B------:R-:W-:Y:S06]  /*03a0*/  BAR.SYNC.DEFER_BLOCKING 0x0 ;  /* 0x0000000000007b1d */ /* 0x000fec0000010000 */
[----:B------:R-:W-:Y:S05]  /*03b0*/  @P2 BRA `(.L_x_5) ;  /* 0x0000000000182947 */ /* 0x000fea0003800000 */
[----:B------:R-:W-:Y:S01]  /*03c0*/  ELECT P0, URZ, PT ;  /* 0x0000000000ff782f */ /* 0x000fe20003800000 */
[----:B------:R-:W-:Y:S01]  /*03d0*/  IMAD.MOV.U32 R2, RZ, RZ, 0x1 ;  /* 0x00000001ff027424 */ /* 0x000fe200078e00ff */
[----:B------:R-:W-:Y:S01]  /*03e0*/  UMOV UR5, 0x40 ;  /* 0x0000004000057882 */ /* 0x000fe20000000000 */
[----:B------:R-:W-:Y:S01]  /*03f0*/  UVIRTCOUNT.DEALLOC.SMPOOL 0x80 ;  /* 0x000000800000784c */ /* 0x000fe20000000000 */
[----:B------:R-:W-:-:S09]  /*0400*/  ULEA UR5, UR4, UR5, 0x18 ;  /* 0x0000000504057291 */ /* 0x000fd2000f8ec0ff */
[----:B------:R3:W-:Y:S03]  /*0410*/  @P0 STS.U8 [UR5], R2 ;  /* 0x00000002ff000988 */ /* 0x0007e60008000005 */
.L_x_5:
[----:B------:R-:W3:Y:S01]  /*0420*/  S2UR UR4, SR_CTAID.Z ;  /* 0x00000000000479c3 */ /* 0x000ee20000002700 */
[----:B------:R-:W5:Y:S01]  /*0430*/  LDCU UR5, c[0x0][0x370] ;  /* 0x00006e00ff0577ac */ /* 0x000f620008000800 */
[----:B------:R-:W-:Y:S01]  /*0440*/  ISETP.GE.U32.AND P0, PT, R132, 0x20, PT ;  /* 0x000000208400780c */ /* 0x000fe20003f06070 */
[----:B----4-:R-:W-:Y:S01]  /*0450*/  VIADD R5, R10, 0xffffffff ;  /* 0xffffffff0a057836 */ /* 0x010fe20000000000 */
[C---:B------:R-:W-:Y:S01]  /*0460*/  ISETP.NE.U32.AND P3, PT, R132.reuse, RZ, PT ;  /* 0x000000ff8400720c */ /* 0x040fe20003f65070 */
[----:B------:R-:W3:Y:S01]  /*0470*/  LDCU UR6, c[0x0][0x374] ;  /* 0x00006e80ff0677ac */ /* 0x000ee20008000800 */
[----:B------:R-:W-:Y:S01]  /*0480*/  LEA R4, R132, UR8, 0x2 ;  /* 0x0000000884047c11 */ /* 0x000fe2000f8e10ff */
[----:B------:R-:W-:Y:S01]  /*0490*/  BSSY.RECONVERGENT B0, `(.L_x_6) ;  /* 0x0000015000007945 */ /* 0x000fe20003800200 */
[----:B------:R-:W5:Y:S01]  /*04a0*/  S2UR UR9, SR_CTAID.X ;  /* 0x00000000000979c3 */ /* 0x000f620000002500 */
[----:B------:R-:W4:Y:S01]  /*04b0*/  LDCU.64 UR14, c[0x0][0x3c0] ;  /* 0x00007800ff0e77ac */ /* 0x000f220008000a00 */
[----:B--2---:R-:W-:-:S05]  /*04c0*/  R2UR UR27, R3 ;  /* 0x00000000031b72ca */ /* 0x004fca00000e0000 */
[----:B------:R2:W-:Y:S01]  /*04d0*/  @!P0 STS [R4], RZ ;  /* 0x000000ff04008388 */ /* 0x0005e20000000800 */
[----:B------:R-:W1:Y:S01]  /*04e0*/  LDC R6, c[0x0][0x398] ;  /* 0x0000e600ff067b82 */ /* 0x000e620000000800 */
[----:B------:R-:W-:Y:S02]  /*04f0*/  NOP ;  /* 0x0000000000007918 */ /* 0x000fe40000000000 */
[----:B------:R2:W-:Y:S01]  /*0500*/  @!P3 STS [UR8+0x20], R5 ;  /* 0x00002005ff00b988 */ /* 0x0005e20008000808 */
[----:B---3-5:R-:W-:-:S04]  /*0510*/  UIMAD UR4, UR4, UR6, UR11 ;  /* 0x00000006040472a4 */ /* 0x028fc8000f8e020b */
[----:B------:R-:W-:-:S04]  /*0520*/  UIMAD UR4, UR4, UR5, UR9 ;  /* 0x00000005040472a4 */ /* 0x000fc8000f8e0209 */
[----:B------:R-:W-:-:S04]  /*0530*/  UIMAD UR4, UR4, 0x180, URZ ;  /* 0x00000180040478a4 */ /* 0x000fc8000f8e02ff */
[----:B----4-:R-:W-:Y:S01]  /*0540*/  UIADD3 UR12, UP0, UPT, UR4, UR14, URZ ;  /* 0x0000000e040c7290 */ /* 0x010fe2000ff1e0ff */
[----:B-1----:R-:W-:-:S03]  /*0550*/  VIADD R6, R6, 0xffffffff ;  /* 0xffffffff06067836 */ /* 0x002fc60000000000 */
[----:B------:R-:W-:Y:S01]  /*0560*/  ULEA.HI.X.SX32 UR13, UR4, UR15, 0x1, UP0 ;  /* 0x0000000f040d7291 */ /* 0x000fe200080f0eff */
[----:B--2---:R-:W-:Y:S11]  /*0570*/  @P3 BRA `(.L_x_7) ;  /* 0x0000000000183947 */ /* 0x004ff60003800000 */
[----:B------:R-:W1:Y:S01]  /*0580*/  LDS R2, [UR8+0x8] ;  /* 0x00000808ff027984 */ /* 0x000e620008000800 */
[----:B------:R-:W2:Y:S01]  /*0590*/  LDC.64 R8, c[0x0][0x380] ;  /* 0x0000e000ff087b82 */ /* 0x000ea20000000a00 */
[----:B------:R-:W-:Y:S02]  /*05a0*/  IMAD.MOV.U32 R3, RZ, RZ, 0x70 ;  /* 0x00000070ff037424 */ /* 0x000fe400078e00ff */
[----:B--2---:R2:W-:Y:S03]  /*05b0*/  STS.64 [UR8], R8 ;  /* 0x00000008ff007988 */ /* 0x0045e60008000a08 */
[----:B-1----:R-:W-:-:S05]  /*05c0*/  LOP3.LUT R2, R2, 0x10, R3, 0xd8, !PT ;  /* 0x0000001002027812 */ /* 0x002fca00078ed803 */
[----:B------:R2:W-:Y:S02]  /*05d0*/  STS [UR8+0x8], R2 ;  /* 0x00000802ff007988 */ /* 0x0005e40008000808 */
.L_x_7:
[----:B------:R-:W-:Y:S05]  /*05e0*/  BSYNC.RECONVERGENT B0 ;  /* 0x0000000000007941 */ /* 0x000fea0003800200 */
.L_x_6:
[----:B------:R-:W-:Y:S04]  /*05f0*/  BSSY.RECONVERGENT B0, `(.L_x_8) ;  /* 0x000000a000007945 */ /* 0x000fe80003800200 */
[----:B------:R-:W-:Y:S05]  /*0600*/  @P3 BRA `(.L_x_9) ;  /* 0x0000000000203947 */ /* 0x000fea0003800000 */
[----:B--2---:R-:W1:Y:S01]  /*0610*/  LDS R2, [UR8+0x34] ;  /* 0x00003408ff027984 */ /* 0x004e620008000800 */
[----:B------:R-:W-:Y:S02]  /*0620*/  IMAD.MOV.U32 R3, RZ, RZ, 0x7f000000 ;  /* 0x7f000000ff037424 */ /* 0x000fe400078e00ff */
[----:B------:R-:W-:Y:S01]  /*0630*/  @!P3 IMAD.MOV.U32 R7, RZ, RZ, 0x3f ;  /* 0x0000003fff07b424 */ /* 0x000fe200078e00ff */
[----:B------:R-:W2:Y:S02]  /*0640*/  @!P3 LDS R8, [UR8+0x38] ;  /* 0x00003808ff08b984 */ /* 0x000ea40008000800 */
[----:B-1----:R-:W-:Y:S02]  /*0650*/  LOP3.LUT R2, R2, 0xff000000, R3, 0xb8, !PT ;  /* 0xff00000002027812 */ /* 0x002fe400078eb803 */
[----:B--2---:R-:W-:-:S03]  /*0660*/  @!P3 LOP3.LUT R3, R8, 0xff, R7, 0xb8, !PT ;  /* 0x000000ff0803b812 */ /* 0x004fc600078eb807 */
[----:B------:R1:W-:Y:S04]  /*0670*/  STS [UR8+0x34], R2 ;  /* 0x00003402ff007988 */ /* 0x0003e80008000808 */
[----:B------:R1:W-:Y:S02]  /*0680*/  @!P3 STS [UR8+0x38], R3 ;  /* 0x00003803ff00b988 */ /* 0x0003e40008000808 */
.L_x_9:
[----:B------:R-:W-:Y:S05]  /*0690*/  BSYNC.RECONVERGENT B0 ;  /* 0x0000000000007941 */ /* 0x000fea0003800200 */
.L_x_8:
[----:B------:R-:W-:Y:S04]  /*06a0*/  BSSY.RECONVERGENT B0, `(.L_x_10) ;  /* 0x000000a000007945 */ /* 0x000fe80003800200 */
[----:B------:R-:W-:Y:S05]  /*06b0*/  @P3 BRA `(.L_x_11) ;  /* 0x0000000000203947 */ /* 0x000fea0003800000 */
[----:B-12---:R-:W1:Y:S01]  /*06c0*/  LDS R2, [UR8+0x1c] ;  /* 0x00001c08ff027984 */ /* 0x006e620008000800 */
[----:B------:R-:W2:Y:S03]  /*06d0*/  LDC.64 R8, c[0x0][0x3a8] ;  /* 0x0000ea00ff087b82 */ /* 0x000ea60000000a00 */
[----:B------:R3:W-:Y:S01]  /*06e0*/  STS [UR8+0x24], R6 ;  /* 0x00002406ff007988 */ /* 0x0007e20008000808 */
[--C-:B--2---:R-:W-:Y:S02]  /*06f0*/  SHF.R.U32.HI R7, RZ, 0x4, R9.reuse ;  /* 0x00000004ff077819 */ /* 0x104fe40000011609 */
[----:B------:R-:W-:-:S05]  /*0700*/  SHF.R.U64 R3, R8, 0x4, R9 ;  /* 0x0000000408037819 */ /* 0x000fca0000001209 */
[----:B------:R3:W-:Y:S01]  /*0710*/  STS [UR8+0xc], R3 ;  /* 0x00000c03ff007988 */ /* 0x0007e20008000808 */
[----:B-1----:R-:W-:-:S05]  /*0720*/  LOP3.LUT R2, R2, 0xf, R7, 0xb8, !PT ;  /* 0x0000000f02027812 */ /* 0x002fca00078eb807 */
[----:B------:R3:W-:Y:S02]  /*0730*/  STS [UR8+0x1c], R2 ;  /* 0x00001c02ff007988 */ /* 0x0007e40008000808 */
.L_x_11:
[----:B------:R-:W-:Y:S05]  /*0740*/  BSYNC.RECONVERGENT B0 ;  /* 0x0000000000007941 */ /* 0x000fea0003800200 */
.L_x_10:
[----:B------:R-:W-:Y:S04]  /*0750*/  BSSY.RECONVERGENT B1, `(.L_x_12) ;  /* 0x000001d000017945 */ /* 0x000fe80003800200 */
[----:B------:R-:W-:Y:S04]  /*0760*/  BSSY.RELIABLE B0, `(.L_x_13) ;  /* 0x0000018000007945 */ /* 0x000fe80003800100 */
[----:B------:R-:W-:Y:S05]  /*0770*/  @P3 BRA `(.L_x_14) ;  /* 0x00000000001c3947 */ /* 0x000fea0003800000 */
[----:B-123--:R-:W1:Y:S02]  /*0780*/  LDS R2, [UR8+0x34] ;  /* 0x00003408ff027984 */ /* 0x00ee640008000800 */
[----:B-1----:R-:W-:-:S05]  /*0790*/  LOP3.LUT R2, R2, 0x7, RZ, 0xb8, !PT ;  /* 0x0000000702027812 */ /* 0x002fca00078eb8ff */
[----:B------:R1:W-:Y:S01]  /*07a0*/  STS [UR8+0x34], R2 ;  /* 0x00003402ff007988 */ /* 0x0003e20008000808 */
[----:B------:R-:W-:Y:S05]  /*07b0*/  @P3 BRA `(.L_x_15) ;  /* 0x00000000001c3947 */ /* 0x000fea0003800000 */
[----:B-1----:R-:W1:Y:S02]  /*07c0*/  LDS R2, [UR8+0x34] ;  /* 0x00003408ff027984 */ /* 0x002e640008000800 */
[----:B-1----:R-:W-:-:S05]  /*07d0*/  LOP3.LUT R2, R2, 0x38, RZ, 0xb8, !PT ;  /* 0x0000003802027812 */ /* 0x002fca00078eb8ff */
[----:B------:R4:W-:Y:S02]  /*07e0*/  STS [UR8+0x34], R2 ;  /* 0x00003402ff007988 */ /* 0x0009e40008000808 */
.L_x_14:
[----:B------:R-:W-:Y:S05]  /*07f0*/  @P3 BRA `(.L_x_16) ;  /* 0x00000000001c3947 */ /* 0x000fea0003800000 */
[----:B-1234-:R-:W1:Y:S02]  /*0800*/  LDS R2, [UR8+0x8] ;  /* 0x00000808ff027984 */ /* 0x01ee640008000800 */
[----:B-1----:R-:W-:-:S05]  /*0810*/  LOP3.LUT R2, R2, 0x780, RZ, 0xb8, !PT ;  /* 0x0000078002027812 */ /* 0x002fca00078eb8ff */
[----:B------:R2:W-:Y:S02]  /*0820*/  STS [UR8+0x8], R2 ;  /* 0x00000802ff007988 */ /* 0x0005e40008000808 */
.L_x_15:
[----:B------:R-:W-:Y:S05]  /*0830*/  @P3 BRA `(.L_x_17) ;  /* 0x0000000000283947 */ /* 0x000fea0003800000 */
[----:B-12---:R-:W1:Y:S02]  /*0840*/  LDS R2, [UR8+0x8] ;  /* 0x00000808ff027984 */ /* 0x006e640008000800 */
[----:B-1----:R-:W-:-:S05]  /*0850*/  LOP3.LUT R2, R2, 0x1800, RZ, 0xb8, !PT ;  /* 0x0000180002027812 */ /* 0x002fca00078eb8ff */
[----:B------:R5:W-:Y:S02]  /*0860*/  STS [UR8+0x8], R2 ;  /* 0x00000802ff007988 */ /* 0x000be40008000808 */
.L_x_16:
[----:B------:R-:W-:Y:S05]  /*0870*/  @P3 BREAK.RELIABLE B0 ;  /* 0x0000000000003942 */ /* 0x000fea0003800100 */
[----:B------:R-:W-:Y:S05]  /*0880*/  @P3 BRA `(.L_x_18) ;  /* 0x0000000000243947 */ /* 0x000fea0003800000 */
[----:B-1-3--:R-:W1:Y:S01]  /*0890*/  LDS R3, [UR8+0x8] ;  /* 0x00000808ff037984 */ /* 0x00ae620008000800 */
[----:B--2-45:R-:W-:-:S05]  /*08a0*/  IMAD.MOV.U32 R2, RZ, RZ, 0x6000 ;  /* 0x00006000ff027424 */ /* 0x034fca00078e00ff */
[----:B-1----:R-:W-:-:S04]  /*08b0*/  LOP3.LUT R2, R3, 0x6000, R2, 0xd8, !PT ;  /* 0x0000600003027812 */ /* 0x002fc800078ed802 */
[----:B------:R-:W-:-:S05]  /*08c0*/  LOP3.LUT R2, R2, 0x400000, RZ, 0xb8, !PT ;  /* 0x0040000002027812 */ /* 0x000fca00078eb8ff */
[----:B------:R3:W-:Y:S02]  /*08d0*/  STS [UR8+0x8], R2 ;  /* 0x00000802ff007988 */ /* 0x0007e40008000808 */
.L_x_17:
[----:B------:R-:W-:Y:S05]  /*08e0*/  BSYNC.RELIABLE B0 ;  /* 0x0000000000007941 */ /* 0x000fea0003800100 */
.L_x_13:
[----:B-123--:R-:W1:Y:S02]  /*08f0*/  @!P3 LDS R2, [UR8+0x8] ;  /* 0x00000808ff02b984 */ /* 0x00ee640008000800 */
[----:B-1----:R-:W-:-:S05]  /*0900*/  @!P3 LOP3.LUT R2, R2, 0x8000, RZ, 0xb8, !PT ;  /* 0x000080000202b812 */ /* 0x002fca00078eb8ff */
[----:B------:R1:W-:Y:S02]  /*0910*/  @!P3 STS [UR8+0x8], R2 ;  /* 0x00000802ff00b988 */ /* 0x0003e40008000808 */
.L_x_18:
[----:B------:R-:W-:Y:S05]  /*0920*/  BSYNC.RECONVERGENT B1 ;  /* 0x0000000000017941 */ /* 0x000fea0003800200 */
.L_x_12:
[----:B------:R-:W-:Y:S05]  /*0930*/  WARPSYNC.ALL ;  /* 0x0000000000007948 */ /* 0x000fea0003800000 */
[----:B------:R-:W-:Y:S01]  /*0940*/  NOP ;  /* 0x0000000000007918 */ /* 0x000fe20000000000 */
[----:B------:R-:W-:Y:S05]  /*0950*/  @P0 BRA `(.L_x_19) ;  /* 0x0000000000300947 */ /* 0x000fea0003800000 */
[----:B-12345:R-:W1:Y:S01]  /*0960*/  S2R R2, SR_LANEID ;  /* 0x0000000000027919 */ /* 0x03ee620000000000 */
[----:B------:R-:W-:Y:S05]  /*0970*/  WARPSYNC.ALL ;  /* 0x0000000000007948 */ /* 0x000fea0003800000 */
[----:B------:R-:W-:Y:S01]  /*0980*/  NOP ;  /* 0x0000000000007918 */ /* 0x000fe20000000000 */
[----:B-1----:R-:W-:-:S05]  /*0990*/  IMAD.SHL.U32 R7, R2, 0x4, RZ ;  /* 0x0000000402077824 */ /* 0x002fca00078e00ff */
[----:B------:R-:W1:Y:S01]  /*09a0*/  LDS R9, [R7+UR8] ;  /* 0x0000000807097984 */ /* 0x000e620008000800 */
[----:B------:R-:W-:-:S05]  /*09b0*/  IADD3 R2, P1, PT, R7, UR12, RZ ;  /* 0x0000000c07027c10 */ /* 0x000fca000ff3e0ff */
[----:B------:R-:W-:-:S05]  /*09c0*/  IMAD.X R3, RZ, RZ, UR13, P1 ;  /* 0x0000000dff037e24 */ /* 0x000fca00088e06ff */
[----:B-1----:R1:W2:Y:S01]  /*09d0*/  ATOMG.E.EXCH.STRONG.GPU PT, RZ, [R2], R9 ;  /* 0x0000000902ff73a8 */ /* 0x0022a200041ee100 */
[----:B------:R-:W-:-:S04]  /*09e0*/  DEPBAR {5,4,3,2,1,0} ;  /* 0x0000003f0000791a */ /* 0x000fc80000000000 */
[----:B------:R-:W3:Y:S02]  /*09f0*/  CCTL.E.C.LDCU.IV.DEEP [UR12] ;  /* 0x000000000c007540 */ /* 0x000ee40009c08000 */
[----:B---3--:R1:W-:Y:S01]  /*0a00*/  UTMACCTL.IV [UR12] ;  /* 0x000000000c0079b9 */ /* 0x0083e20008000000 */
[----:B------:R-:W-:Y:S01]  /*0a10*/  NOP ;  /* 0x0000000000007918 */ /* 0x000fe20000000000 */
.L_x_19:
[----:B------:R-:W-:Y:S05]  /*0a20*/  @P0 BRA `(.L_x_20) ;  /* 0x00000000000c0947 */ /* 0x000fea0003800000 */
[----:B------:R0:W-:Y:S01]  /*0a30*/  UTMACMDFLUSH ;  /* 0x00000000000079b7 */ /* 0x0001e20000000000 */
[----:B------:R-:W-:Y:S05]  /*0a40*/  @P0 BRA `(.L_x_20) ;  /* 0x0000000000040947 */ /* 0x000fea0003800000 */
[----:B------:R-:W-:-:S04]  /*0a50*/  DEPBAR.LE SB0, 0x0 ;  /* 0x000080000000791a */ /* 0x000fc80000000000 */
.L_x_20:
[----:B------:R-:W-:Y:S05]  /*0a60*/  WARPSYNC.ALL ;  /* 0x0000000000007948 */ /* 0x000fea0003800000 */
[----:B------:R-:W-:Y:S01]  /*0a70*/  NOP ;  /* 0x0000000000007918 */ /* 0x000fe20000000000 */
[----:B--2---:R-:W-:Y:S06]  /*0a80*/  BAR.SYNC.DEFER_BLOCKING 0x0 ;  /* 0x0000000000007b1d */ /* 0x004fec0000010000 */
[----:B------:R-:W-:Y:S02]  /*0a90*/  BSSY.RECONVERGENT B1, `(.L_x_21) ;  /* 0x000000b000017945 */ /* 0x000fe40003800200 */
[----:B------:R-:W-:Y:S06]  /*0aa0*/  BAR.SYNC.DEFER_BLOCKING 0x0 ;  /* 0x0000000000007b1d */ /* 0x000fec0000010000 */
[----:B------:R2:W-:Y:S01]  /*0ab0*/  @!P0 STS [R4], RZ ;  /* 0x000000ff04008388 */ /* 0x0005e20000000800 */
[----:B------:R-:W-:Y:S01]  /*0ac0*/  NOP ;  /* 0x0000000000007918 */ /* 0x000fe20000000000 */
[----:B------:R-:W-:Y:S05]  /*0ad0*/  @P3 BRA `(.L_x_22) ;  /* 0x0000000000183947 */ /* 0x000fea0003800000 */
[----:B-1-345:R-:W1:Y:S01]  /*0ae0*/  LDS R2, [UR8+0x8] ;  /* 0x00000808ff027984 */ /* 0x03ae620008000800 */
[----:B------:R-:W3:Y:S01]  /*0af0*/  LDC.64 R8, c[0x0][0x388] ;  /* 0x0000e200ff087b82 */ /* 0x000ee20000000a00 */
[----:B------:R-:W-:Y:S02]  /*0b00*/  IMAD.MOV.U32 R3, RZ, RZ, 0x70 ;  /* 0x00000070ff037424 */ /* 0x000fe400078e00ff */
[----:B---3--:R3:W-:Y:S03]  /*0b10*/  STS.64 [UR8], R8 ;  /* 0x00000008ff007988 */ /* 0x0087e60008000a08 */
[----:B-1----:R-:W-:-:S05]  /*0b20*/  LOP3.LUT R2, R2, 0x10, R3, 0xd8, !PT ;  /* 0x0000001002027812 */ /* 0x002fca00078ed803 */
[----:B------:R3:W-:Y:S02]  /*0b30*/  STS [UR8+0x8], R2 ;  /* 0x00000802ff007988 */ /* 0x0007e40008000808 */
.L_x_22:
[----:B-1----:R-:W-:Y:S05]  /*0b40*/  BSYNC.RECONVERGENT B1 ;  /* 0x0000000000017941 */ /* 0x002fea0003800200 */
.L_x_21:
[----:B------:R-:W-:Y:S04]  /*0b50*/  BSSY.RECONVERGENT B2, `(.L_x_23) ;  /* 0x000000f000027945 */ /* 0x000fe80003800200 */
[----:B------:R-:W-:Y:S04]  /*0b60*/  BSSY.RELIABLE B1, `(.L_x_24) ;  /* 0x000000c000017945 */ /* 0x000fe80003800100 */
[----:B------:R-:W-:Y:S05]  /*0b70*/  @P3 BRA `(.L_x_25) ;  /* 0x0000000000283947 */ /* 0x000fea0003800000 */
[----:B---345:R-:W1:Y:S01]  /*0b80*/  LDS R2, [UR8+0x34] ;  /* 0x00003408ff027984 */ /* 0x038e620008000800 */
[----:B------:R-:W-:Y:S01]  /*0b90*/  IMAD.MOV.U32 R3, RZ, RZ, 0x7f000000 ;  /* 0x7f000000ff037424 */ /* 0x000fe200078e00ff */
[----:B------:R-:W-:Y:S05]  /*0ba0*/  @P3 BREAK.RELIABLE B1 ;  /* 0x0000000000013942 */ /* 0x000fea0003800100 */
[----:B-1----:R-:W-:-:S05]  /*0bb0*/  LOP3.LUT R2, R2, 0xff000000, R3, 0xb8, !PT ;  /* 0xff00000002027812 */ /* 0x002fca00078eb803 */
[----:B------:R1:W-:Y:S01]  /*0bc0*/  STS [UR8+0x34], R2 ;  /* 0x00003402ff007988 */ /* 0x0003e20008000808 */
[----:B------:R-:W-:Y:S05]  /*0bd0*/  @P3 BRA `(.L_x_26) ;  /* 0x0000000000183947 */ /* 0x000fea0003800000 */
[----:B-1----:R-:W1:Y:S01]  /*0be0*/  LDS R2, [UR8+0x38] ;  /* 0x00003808ff027984 */ /* 0x002e620008000800 */
[----:B------:R-:W-:-:S05]  /*0bf0*/  IMAD.MOV.U32 R3, RZ, RZ, 0xff ;  /* 0x000000ffff037424 */ /* 0x000fca00078e00ff */
[----:B-1----:R-:W-:-:S05]  /*0c00*/  LOP3.LUT R2, R2, 0xff, R3, 0xb8, !PT ;  /* 0x000000ff02027812 */ /* 0x002fca00078eb803 */
[----:B------:R1:W-:Y:S02]  /*0c10*/  STS [UR8+0x38], R2 ;  /* 0x00003802ff007988 */ /* 0x0003e40008000808 */
.L_x_25:
[----:B------:R-:W-:Y:S05]  /*0c20*/  BSYNC.RELIABLE B1 ;  /* 0x0000000000017941 */ /* 0x000fea0003800100 */
.L_x_24:
[----:B------:R1:W-:Y:S02]  /*0c30*/  @!P3 STS [UR8+0x20], R5 ;  /* 0x00002005ff00b988 */ /* 0x0003e40008000808 */
.L_x_26:
[----:B------:R-:W-:Y:S05]  /*0c40*/  BSYNC.RECONVERGENT B2 ;  /* 0x0000000000027941 */ /* 0x000fea0003800200 */
.L_x_23:
[----:B------:R-:W-:Y:S05]  /*0c50*/  WARPSYNC.ALL ;  /* 0x0000000000007948 */ /* 0x000fea0003800000 */
[----:B------:R-:W-:Y:S01]  /*0c60*/  NOP ;  /* 0x0000000000007918 */ /* 0x000fe20000000000 */
[----:B-1----:R-:W1:Y:S01]  /*0c70*/  LDC R5, c[0x0][0x39c] ;  /* 0x0000e700ff057b82 */ /* 0x002e620000000800 */
[----:B------:R-:W-:Y:S01]  /*0c80*/  BSSY.RECONVERGENT B2, `(.L_x_27) ;  /* 0x000000b000027945 */ /* 0x000fe20003800200 */
[----:B-1----:R-:W-:-:S03]  /*0c90*/  VIADD R5, R5, 0xffffffff ;  /* 0xffffffff05057836 */ /* 0x002fc60000000000 */
[----:B------:R-:W-:Y:S05]  /*0ca0*/  @P3 BRA `(.L_x_28) ;  /* 0x0000000000203947 */ /* 0x000fea0003800000 */
[----:B---345:R-:W1:Y:S01]  /*0cb0*/  LDS R2, [UR8+0x1c] ;  /* 0x00001c08ff027984 */ /* 0x038e620008000800 */
[----:B------:R-:W3:Y:S03]  /*0cc0*/  LDC.64 R8, c[0x0][0x3b0] ;  /* 0x0000ec00ff087b82 */ /* 0x000ee60000000a00 */
[----:B------:R4:W-:Y:S01]  /*0cd0*/  STS [UR8+0x24], R5 ;  /* 0x00002405ff007988 */ /* 0x0009e20008000808 */
[--C-:B---3--:R-:W-:Y:S02]  /*0ce0*/  SHF.R.U32.HI R7, RZ, 0x4, R9.reuse ;  /* 0x00000004ff077819 */ /* 0x108fe40000011609 */
[----:B------:R-:W-:-:S05]  /*0cf0*/  SHF.R.U64 R3, R8, 0x4, R9 ;  /* 0x0000000408037819 */ /* 0x000fca0000001209 */
[----:B------:R4:W-:Y:S01]  /*0d00*/  STS [UR8+0xc], R3 ;  /* 0x00000c03ff007988 */ /* 0x0009e20008000808 */
[----:B-1----:R-:W-:-:S05]  /*0d10*/  LOP3.LUT R2, R2, 0xf, R7, 0xb8, !PT ;  /* 0x0000000f02027812 */ /* 0x002fca00078eb807 */
[----:B------:R4:W-:Y:S02]  /*0d20*/  STS [UR8+0x1c], R2 ;  /* 0x00001c02ff007988 */ /* 0x0009e40008000808 */
.L_x_28:
[----:B------:R-:W-:Y:S05]  /*0d30*/  BSYNC.RECONVERGENT B2 ;  /* 0x0000000000027941 */ /* 0x000fea0003800200 */
.L_x_27:
[----:B------:R-:W-:Y:S04]  /*0d40*/  BSSY.RECONVERGENT B3, `(.L_x_29) ;  /* 0x000001d000037945 */ /* 0x000fe80003800200 */
[----:B------:R-:W-:Y:S04]  /*0d50*/  BSSY.RELIABLE B2, `(.L_x_30) ;  /* 0x0000018000027945 */ /* 0x000fe80003800100 */
[----:B------:R-:W-:Y:S05]  /*0d60*/  @P3 BRA `(.L_x_31) ;  /* 0x00000000001c3947 */ /* 0x000fea0003800000 */
[----:B---345:R-:W1:Y:S02]  /*0d70*/  LDS R2, [UR8+0x34] ;  /* 0x00003408ff027984 */ /* 0x038e640008000800 */
[----:B-1----:R-:W-:-:S05]  /*0d80*/  LOP3.LUT R2, R2, 0x7, RZ, 0xb8, !PT ;  /* 0x0000000702027812 */ /* 0x002fca00078eb8ff */
[----:B------:R1:W-:Y:S01]  /*0d90*/  STS [UR8+0x34], R2 ;  /* 0x00003402ff007988 */ /* 0x0003e20008000808 */
[----:B------:R-:W-:Y:S05]  /*0da0*/  @P3 BRA `(.L_x_32) ;  /* 0x00000000001c3947 */ /* 0x000fea0003800000 */
[----:B-1----:R-:W1:Y:S02]  /*0db0*/  LDS R2, [UR8+0x34] ;  /* 0x00003408ff027984 */ /* 0x002e640008000800 */
[----:B-1----:R-:W-:-:S05]  /*0dc0*/  LOP3.LUT R2, R2, 0x38, RZ, 0xb8, !PT ;  /* 0x0000003802027812 */ /* 0x002fca00078eb8ff */
[----:B------:R1:W-:Y:S02]  /*0dd0*/  STS [UR8+0x34], R2 ;  /* 0x00003402ff007988 */ /* 0x0003e40008000808 */
.L_x_31:
[----:B------:R-:W-:Y:S05]  /*0de0*/  @P3 BRA `(.L_x_33) ;  /* 0x00000000001c3947 */ /* 0x000fea0003800000 */
[----:B-1-345:R-:W1:Y:S02]  /*0df0*/  LDS R2, [UR8+0x8] ;  /* 0x00000808ff027984 */ /* 0x03ae640008000800 */
[----:B-1----:R-:W-:-:S05]  /*0e00*/  LOP3.LUT R2, R2, 0x780, RZ, 0xb8, !PT ;  /* 0x0000078002027812 */ /* 0x002fca00078eb8ff */
[----:B------:R3:W-:Y:S02]  /*0e10*/  STS [UR8+0x8], R2 ;  /* 0x00000802ff007988 */ /* 0x0007e40008000808 */
.L_x_32:
[----:B------:R-:W-:Y:S05]  /*0e20*/  @P3 BRA `(.L_x_34) ;  /* 0x0000000000283947 */ /* 0x000fea0003800000 */
[----:B-1-3--:R-:W1:Y:S02]  /*0e30*/  LDS R2, [UR8+0x8] ;  /* 0x00000808ff027984 */ /* 0x00ae640008000800 */
[----:B-1----:R-:W-:-:S05]  /*0e40*/  LOP3.LUT R2, R2, 0x1800, RZ, 0xb8, !PT ;  /* 0x0000180002027812 */ /* 0x002fca00078eb8ff */
[----:B------:R1:W-:Y:S02]  /*0e50*/  STS [UR8+0x8], R2 ;  /* 0x00000802ff007988 */ /* 0x0003e40008000808 */
.L_x_33:
[----:B------:R-:W-:Y:S05]  /*0e60*/  @P3 BREAK.RELIABLE B2 ;  /* 0x0000000000023942 */ /* 0x000fea0003800100 */
[----:B------:R-:W-:Y:S05]  /*0e70*/  @P3 BRA `(.L_x_35) ;  /* 0x0000000000243947 */ /* 0x000fea0003800000 */
[----:B-1-345:R-:W1:Y:S01]  /*0e80*/  LDS R2, [UR8+0x8] ;  /* 0x00000808ff027984 */ /* 0x03ae620008000800 */
[----:B------:R-:W-:-:S05]  /*0e90*/  IMAD.MOV.U32 R3, RZ, RZ, 0x6000 ;  /* 0x00006000ff037424 */ /* 0x000fca00078e00ff */
[----:B-1----:R-:W-:-:S04]  /*0ea0*/  LOP3.LUT R2, R2, 0x6000, R3, 0xd8, !PT ;  /* 0x0000600002027812 */ /* 0x002fc800078ed803 */
[----:B------:R-:W-:-:S05]  /*0eb0*/  LOP3.LUT R2, R2, 0x400000, RZ, 0xb8, !PT ;  /* 0x0040000002027812 */ /* 0x000fca00078eb8ff */
[----:B------:R4:W-:Y:S02]  /*0ec0*/  STS [UR8+0x8], R2 ;  /* 0x00000802ff007988 */ /* 0x0009e40008000808 */
.L_x_34:
[----:B------:R-:W-:Y:S05]  /*0ed0*/  BSYNC.RELIABLE B2 ;  /* 0x0000000000027941 */ /* 0x000fea0003800100 */
.L_x_30:
[----:B-1-34-:R-:W1:Y:S02]  /*0ee0*/  @!P3 LDS R2, [UR8+0x8] ;  /* 0x00000808ff02b984 */ /* 0x01ae640008000800 */
[----:B-1----:R-:W-:-:S05]  /*0ef0*/  @!P3 LOP3.LUT R2, R2, 0x8000, RZ, 0xb8, !PT ;  /* 0x000080000202b812 */ /* 0x002fca00078eb8ff */
[----:B------:R1:W-:Y:S02]  /*0f00*/  @!P3 STS [UR8+0x8], R2 ;  /* 0x00000802ff00b988 */ /* 0x0003e40008000808 */
.L_x_35:
[----:B------:R-:W-:Y:S05]  /*0f10*/  BSYNC.RECONVERGENT B3 ;  /* 0x0000000000037941 */ /* 0x000fea0003800200 */
.L_x_29:
[----:B------:R-:W-:Y:S05]  /*0f20*/  WARPSYNC.ALL ;  /* 0x0000000000007948 */ /* 0x000fea0003800000 */
[----:B------:R-:W-:Y:S01]  /*0f30*/  NOP ;  /* 0x0000000000007918 */ /* 0x000fe20000000000 */
[----:B------:R-:W-:-:S04]  /*0f40*/  UIADD3 UR5, UPT, UPT, UR4, 0x80, URZ ;  /* 0x0000008004057890 */ /* 0x000fc8000fffe0ff */
[----:B------:R-:W-:-:S04]  /*0f50*/  UIADD3 UR6, UP0, UPT, UR5, UR14, URZ ;  /* 0x0000000e05067290 */ /* 0x000fc8000ff1e0ff */
[----:B------:R-:W-:Y:S01]  /*0f60*/  ULEA.HI.X.SX32 UR7, UR5, UR15, 0x1, UP0 ;  /* 0x0000000f05077291 */ /* 0x000fe200080f0eff */
[----:B------:R-:W-:Y:S11]  /*0f70*/  @P0 BRA `(.L_x_36) ;  /* 0x0000000000300947 */ /* 0x000ff60003800000 */
[----:B-1-345:R-:W1:Y:S01]  /*0f80*/  S2R R2, SR_LANEID ;  /* 0x0000000000027919 */ /* 0x03ae620000000000 */
[----:B------:R-:W-:Y:S05]  /*0f90*/  WARPSYNC.ALL ;  /* 0x0000000000007948 */ /* 0x000fea0003800000 */
[----:B------:R-:W-:Y:S01]  /*0fa0*/  NOP ;  /* 0x0000000000007918 */ /* 0x000fe20000000000 */
[----:B-1----:R-:W-:-:S05]  /*0fb0*/  IMAD.SHL.U32 R8, R2, 0x4, RZ ;  /* 0x0000000402087824 */ /* 0x002fca00078e00ff */
[----:B------:R-:W1:Y:S01]  /*0fc0*/  LDS R7, [R8+UR8] ;  /* 0x0000000808077984 */ /* 0x000e620008000800 */
[----:B------:R-:W-:-:S05]  /*0fd0*/  IADD3 R2, P1, PT, R8, UR6, RZ ;  /* 0x0000000608027c10 */ /* 0x000fca000ff3e0ff */
[----:B------:R-:W-:-:S05]  /*0fe0*/  IMAD.X R3, RZ, RZ, UR7, P1 ;  /* 0x00000007ff037e24 */ /* 0x000fca00088e06ff */
[----:B-1----:R1:W3:Y:S01]  /*0ff0*/  ATOMG.E.EXCH.STRONG.GPU PT, RZ, [R2], R7 ;  /* 0x0000000702ff73a8 */ /* 0x0022e200041ee100 */
[----:B------:R-:W-:-:S04]  /*1000*/  DEPBAR {5,4,3,2,1,0} ;  /* 0x0000003f0000791a */ /* 0x000fc80000000000 */
[----:B------:R-:W4:Y:S02]  /*1010*/  CCTL.E.C.LDCU.IV.DEEP [UR6] ;  /* 0x0000000006007540 */ /* 0x000f240009c08000 */
[----:B----4-:R1:W-:Y:S01]  /*1020*/  UTMACCTL.IV [UR6] ;  /* 0x00000000060079b9 */ /* 0x0103e20008000000 */
[----:B------:R-:W-:Y:S01]  /*1030*/  NOP ;  /* 0x0000000000007918 */ /* 0x000fe20000000000 */
.L_x_36:
[----:B------:R-:W-:Y:S05]  /*1040*/  @P0 BRA `(.L_x_37) ;  /* 0x00000000000c0947 */ /* 0x000fea0003800000 */
[----:B------:R0:W-:Y:S01]  /*1050*/  UTMACMDFLUSH ;  /* 0x00000000000079b7 */ /* 0x0001e20000000000 */
[----:B------:R-:W-:Y:S05]  /*1060*/  @P0 BRA `(.L_x_37) ;  /* 0x0000000000040947 */ /* 0x000fea0003800000 */
[----:B------:R-:W-:-:S04]  /*1070*/  DEPBAR.LE SB0, 0x0 ;  /* 0x000080000000791a */ /* 0x000fc80000000000 */
.L_x_37:
[----:B------:R-:W-:Y:S05]  /*1080*/  WARPSYNC.ALL ;  /* 0x0000000000007948 */ /* 0x000fea0003800000 */
[----:B------:R-:W-:Y:S01]  /*1090*/  NOP ;  /* 0x0000000000007918 */ /* 0x000fe20000000000 */
[----:B---3--:R-:W-:Y:S06]  /*10a0*/  BAR.SYNC.DEFER_BLOCKING 0x0 ;  /* 0x0000000000007b1d */ /* 0x008fec0000010000 */
[----:B------:R-:W-:Y:S02]  /*10b0*/  BSSY.RECONVERGENT B3, `(.L_x_38) ;  /* 0x000000b000037945 */ /* 0x000fe40003800200 */
[----:B------:R-:W-:Y:S06]  /*10c0*/  BAR.SYNC.DEFER_BLOCKING 0x0 ;  /* 0x0000000000007b1d */ /* 0x000fec0000010000 */
[----:B------:R3:W-:Y:S01]  /*10d0*/  @!P0 STS [R4], RZ ;  /* 0x000000ff04008388 */ /* 0x0007e20000000800 */
[----:B------:R-:W-:Y:S01]  /*10e0*/  NOP ;  /* 0x0000000000007918 */ /* 0x000fe20000000000 */
[----:B------:R-:W-:Y:S05]  /*10f0*/  @P3 BRA `(.L_x_39) ;  /* 0x0000000000183947 */ /* 0x000fea0003800000 */
[----:B-1--45:R-:W1:Y:S01]  /*1100*/  LDS R2, [UR8+0x8] ;  /* 0x00000808ff027984 */ /* 0x032e620008000800 */
[----:B------:R-:W4:Y:S01]  /*1110*/  LDC.64 R8, c[0x0][0x390] ;  /* 0x0000e400ff087b82 */ /* 0x000f220000000a00 */
[----:B------:R-:W-:Y:S02]  /*1120*/  IMAD.MOV.U32 R3, RZ, RZ, 0x70 ;  /* 0x00000070ff037424 */ /* 0x000fe400078e00ff */
[----:B----4-:R4:W-:Y:S03]  /*1130*/  STS.64 [UR8], R8 ;  /* 0x00000008ff007988 */ /* 0x0109e60008000a08 */
[----:B-1----:R-:W-:-:S05]  /*1140*/  LOP3.LUT R2, R2, 0x10, R3, 0xd8, !PT ;  /* 0x0000001002027812 */ /* 0x002fca00078ed803 */
[----:B------:R4:W-:Y:S02]  /*1150*/  STS [UR8+0x8], R2 ;  /* 0x00000802ff007988 */ /* 0x0009e40008000808 */
.L_x_39:
[----:B-1----:R-:W-:Y:S05]  /*1160*/  BSYNC.RECONVERGENT B3 ;  /* 0x0000000000037941 */ /* 0x002fea0003800200 */
.L_x_38:
[----:B------:R-:W-:Y:S04]  /*1170*/  BSSY.RECONVERGENT B4, `(.L_x_40) ;  /* 0x0000033000047945 */ /* 0x000fe80003800200 */
[----:B------:R-:W-:Y:S04]  /*1180*/  BSSY.RELIABLE B3, `(.L_x_41) ;  /* 0x000002e000037945 */ /* 0x000fe80003800100 */
[----:B------:R-:W-:Y:S05]  /*1190*/  @P3 BRA `(.L_x_42) ;  /* 0x0000000000243947 */ /* 0x000fea0003800000 */
[----:B----45:R-:W1:Y:S01]  /*11a0*/  LDS R2, [UR8+0x34] ;  /* 0x00003408ff027984 */ /* 0x030e620008000800 */
[----:B------:R-:W-:-:S05]  /*11b0*/  IMAD.MOV.U32 R3, RZ, RZ, 0x7f000000 ;  /* 0x7f000000ff037424 */ /* 0x000fca00078e00ff */
[----:B-1----:R-:W-:-:S05]  /*11c0*/  LOP3.LUT R2, R2, 0xff000000, R3, 0xb8, !PT ;  /* 0xff00000002027812 */ /* 0x002fca00078eb803 */
[----:B------:R1:W-:Y:S01]  /*11d0*/  STS [UR8+0x34], R2 ;  /* 0x00003402ff007988 */ /* 0x0003e20008000808 */
[----:B------:R-:W-:Y:S05]  /*11e0*/  @P3 BRA `(.L_x_43) ;  /* 0x0000000000183947 */ /* 0x000fea0003800000 */
[----:B-1----:R-:W1:Y:S01]  /*11f0*/  LDS R2, [UR8+0x38] ;  /* 0x00003808ff027984 */ /* 0x002e620008000800 */
[----:B------:R-:W-:-:S05]  /*1200*/  IMAD.MOV.U32 R3, RZ, RZ, 0x3f ;  /* 0x0000003fff037424 */ /* 0x000fca00078e00ff */
[----:B-1----:R-:W-:-:S05]  /*1210*/  LOP3.LUT R2, R2, 0xff, R3, 0xb8, !PT ;  /* 0x000000ff02027812 */ /* 0x002fca00078eb803 */
[----:B------:R1:W-:Y:S02]  /*1220*/  STS [UR8+0x38], R2 ;  /* 0x00003802ff007988 */ /* 0x0003e40008000808 */
.L_x_42:
[----:B------:R-:W-:Y:S05]  /*1230*/  @P3 BRA `(.L_x_44) ;  /* 0x00000000000c3947 */ /* 0x000fea0003800000 */
[----:B------:R1:W-:Y:S02]  /*1240*/  STS [UR8+0x20], R5 ;  /* 0x00002005ff007988 */ /* 0x0003e40008000808 */
.L_x_43:
[----:B------:R-:W-:Y:S05]  /*1250*/  @P3 BRA `(.L_x_45) ;  /* 0x0000000000243947 */ /* 0x000fea0003800000 */
[----:B------:R1:W-:Y:S02]  /*1260*/  STS [UR8+0x24], R6 ;  /* 0x00002406ff007988 */ /* 0x0003e40008000808 */
.L_x_44:
[----:B------:R-:W-:Y:S05]  /*1270*/  @P3 BRA `(.L_x_46) ;  /* 0x00000000002c3947 */ /* 0x000fea0003800000 */
[----:B-1--45:R-:W1:Y:S01]  /*1280*/  LDS R2, [UR8+0x1c] ;  /* 0x00001c08ff027984 */ /* 0x032e620008000800 */
[----:B------:R-:W4:Y:S02]  /*1290*/  LDC.64 R6, c[0x0][0x3b8] ;  /* 0x0000ee00ff067b82 */ /* 0x000f240000000a00 */
[--C-:B----4-:R-:W-:Y:S02]  /*12a0*/  SHF.R.U32.HI R5, RZ, 0x4, R7.reuse ;  /* 0x00000004ff057819 */ /* 0x110fe40000011607 */
[----:B------:R-:W-:-:S05]  /*12b0*/  SHF.R.U64 R3, R6, 0x4, R7 ;  /* 0x0000000406037819 */ /* 0x000fca0000001207 */
[----:B------:R4:W-:Y:S01]  /*12c0*/  STS [UR8+0xc], R3 ;  /* 0x00000c03ff007988 */ /* 0x0009e20008000808 */
[----:B-1----:R-:W-:-:S05]  /*12d0*/  LOP3.LUT R2, R2, 0xf, R5, 0xb8, !PT ;  /* 0x0000000f02027812 */ /* 0x002fca00078eb805 */
[----:B------:R4:W-:Y:S02]  /*12e0*/  STS [UR8+0x1c], R2 ;  /* 0x00001c02ff007988 */ /* 0x0009e40008000808 */
.L_x_45:
[----:B------:R-:W-:Y:S05]  /*12f0*/  @P3 BRA `(.L_x_47) ;  /* 0x00000000001c3947 */ /* 0x000fea0003800000 */
[----:B-1--45:R-:W1:Y:S02]  /*1300*/  LDS R2, [UR8+0x34] ;  /* 0x00003408ff027984 */ /* 0x032e640008000800 */
[----:B-1----:R-:W-:-:S05]  /*1310*/  LOP3.LUT R2, R2, 0x7, RZ, 0xb8, !PT ;  /* 0x0000000702027812 */ /* 0x002fca00078eb8ff */
[----:B------:R1:W-:Y:S02]  /*1320*/  STS [UR8+0x34], R2 ;  /* 0x00003402ff007988 */ /* 0x0003e40008000808 */
.L_x_46:
[----:B------:R-:W-:Y:S05]  /*1330*/  @P3 BRA `(.L_x_48) ;  /* 0x00000000001c3947 */ /* 0x000fea0003800000 */
[----:B-1--45:R-:W1:Y:S02]  /*1340*/  LDS R2, [UR8+0x34] ;  /* 0x00003408ff027984 */ /* 0x032e640008000800 */
[----:B-1----:R-:W-:-:S05]  /*1350*/  LOP3.LUT R2, R2, 0x38, RZ, 0xb8, !PT ;  /* 0x0000003802027812 */ /* 0x002fca00078eb8ff */
[----:B------:R1:W-:Y:S02]  /*1360*/  STS [UR8+0x34], R2 ;  /* 0x00003402ff007988 */ /* 0x0003e40008000808 */
.L_x_47:
[----:B------:R-:W-:Y:S05]  /*1370*/  @P3 BRA `(.L_x_49) ;  /* 0x00000000001c3947 */ /* 0x000fea0003800000 */
[----:B-1--45:R-:W1:Y:S02]  /*1380*/  LDS R2, [UR8+0x8] ;  /* 0x00000808ff027984 */ /* 0x032e640008000800 */
[----:B-1----:R-:W-:-:S05]  /*1390*/  LOP3.LUT R2, R2, 0x780, RZ, 0xb8, !PT ;  /* 0x0000078002027812 */ /* 0x002fca00078eb8ff */
[----:B------:R1:W-:Y:S02]  /*13a0*/  STS [UR8+0x8], R2 ;  /* 0x00000802ff007988 */ /* 0x0003e40008000808 */
.L_x_48:
[----:B------:R-:W-:Y:S05]  /*13b0*/  @P3 BRA `(.L_x_50) ;  /* 0x0000000000283947 */ /* 0x000fea0003800000 */
[----:B-1--45:R-:W1:Y:S02]  /*13c0*/  LDS R2, [UR8+0x8] ;  /* 0x00000808ff027984 */ /* 0x032e640008000800 */
[----:B-1----:R-:W-:-:S05]  /*13d0*/  LOP3.LUT R2, R2, 0x1800, RZ, 0xb8, !PT ;  /* 0x0000180002027812 */ /* 0x002fca00078eb8ff */
[----:B------:R1:W-:Y:S02]  /*13e0*/  STS [UR8+0x8], R2 ;  /* 0x00000802ff007988 */ /* 0x0003e40008000808 */
.L_x_49:
[----:B------:R-:W-:Y:S05]  /*13f0*/  @P3 BREAK.RELIABLE B3 ;  /* 0x0000000000033942 */ /* 0x000fea0003800100 */
[----:B------:R-:W-:Y:S05]  /*1400*/  @P3 BRA `(.L_x_51) ;  /* 0x0000000000243947 */ /* 0x000fea0003800000 */
[----:B-1--45:R-:W1:Y:S01]  /*1410*/  LDS R2, [UR8+0x8] ;  /* 0x00000808ff027984 */ /* 0x032e620008000800 */
[----:B------:R-:W-:-:S05]  /*1420*/  IMAD.MOV.U32 R3, RZ, RZ, 0x6000 ;  /* 0x00006000ff037424 */ /* 0x000fca00078e00ff */
[----:B-1----:R-:W-:-:S04]  /*1430*/  LOP3.LUT R2, R2, 0x6000, R3, 0xd8, !PT ;  /* 0x0000600002027812 */ /* 0x002fc800078ed803 */
[----:B------:R-:W-:-:S05]  /*1440*/  LOP3.LUT R2, R2, 0x400000, RZ, 0xb8, !PT ;  /* 0x0040000002027812 */ /* 0x000fca00078eb8ff */
[----:B------:R1:W-:Y:S02]  /*1450*/  STS [UR8+0x8], R2 ;  /* 0x00000802ff007988 */ /* 0x0003e40008000808 */
.L_x_50:
[----:B------:R-:W-:Y:S05]  /*1460*/  BSYNC.RELIABLE B3 ;  /* 0x0000000000037941 */ /* 0x000fea0003800100 */
.L_x_41:
[----:B-1--45:R-:W1:Y:S02]  /*1470*/  @!P3 LDS R2, [UR8+0x8] ;  /* 0x00000808ff02b984 */ /* 0x032e640008000800 */
[----:B-1----:R-:W-:-:S05]  /*1480*/  @!P3 LOP3.LUT R2, R2, 0x8000, RZ, 0xb8, !PT ;  /* 0x000080000202b812 */ /* 0x002fca00078eb8ff */
[----:B------:R1:W-:Y:S02]  /*1490*/  @!P3 STS [UR8+0x8], R2 ;  /* 0x00000802ff00b988 */ /* 0x0003e40008000808 */
.L_x_51:
[----:B------:R-:W-:Y:S05]  /*14a0*/  BSYNC.RECONVERGENT B4 ;  /* 0x0000000000047941 */ /* 0x000fea0003800200 */
.L_x_40:
[----:B------:R-:W-:Y:S05]  /*14b0*/  WARPSYNC.ALL ;  /* 0x0000000000007948 */ /* 0x000fea0003800000 */
[----:B------:R-:W-:Y:S01]  /*14c0*/  NOP ;  /* 0x0000000000007918 */ /* 0x000fe20000000000 */
[----:B------:R-:W-:-:S04]  /*14d0*/  UIADD3 UR4, UPT, UPT, UR4, 0x100, URZ ;  /* 0x0000010004047890 */ /* 0x000fc8000fffe0ff */
[----:B------:R-:W-:-:S04]  /*14e0*/  UIADD3 UR14, UP0, UPT, UR4, UR14, URZ ;  /* 0x0000000e040e7290 */ /* 0x000fc8000ff1e0ff */
[----:B------:R-:W-:Y:S01]  /*14f0*/  ULEA.HI.X.SX32 UR15, UR4, UR15, 0x1, UP0 ;  /* 0x0000000f040f7291 */ /* 0x000fe200080f0eff */
[----:B------:R-:W-:Y:S11]  /*1500*/  @P0 BRA `(.L_x_52) ;  /* 0x0000000000300947 */ /* 0x000ff60003800000 */
[----:B-1--45:R-:W1:Y:S01]  /*1510*/  S2R R2, SR_LANEID ;  /* 0x0000000000027919 */ /* 0x032e620000000000 */
[----:B------:R-:W-:Y:S05]  /*1520*/  WARPSYNC.ALL ;  /* 0x0000000000007948 */ /* 0x000fea0003800000 */
[----:B------:R-:W-:Y:S01]  /*1530*/  NOP ;  /* 0x0000000000007918 */ /* 0x000fe20000000000 */
[----:B-123--:R-:W-:-:S05]  /*1540*/  IMAD.SHL.U32 R4, R2, 0x4, RZ ;  /* 0x0000000402047824 */ /* 0x00efca00078e00ff */
        /* <DEDUP_REMOVED lines=8> */
.L_x_52:
[----:B------:R-:W-:Y:S05]  /*15d0*/  @P0 BRA `(.L_x_53) ;  /* 0x00000000000c0947 */ /* 0x000fea0003800000 */
[----:B------:R0:W-:Y:S01]  /*15e0*/  UTMACMDFLUSH ;  /* 0x00000000000079b7 */ /* 0x0001e20000000000 */
[----:B------:R-:W-:Y:S05]  /*15f0*/  @P0 BRA `(.L_x_53) ;  /* 0x0000000000040947 */ /* 0x000fea0003800000 */
[----:B------:R-:W-:-:S04]  /*1600*/  DEPBAR.LE SB0, 0x0 ;  /* 0x000080000000791a */ /* 0x000fc80000000000 */
.L_x_53:
[----:B------:R-:W-:Y:S05]  /*1610*/  WARPSYNC.ALL ;  /* 0x0000000000007948 */ /* 0x000fea0003800000 */
[----:B------:R-:W-:Y:S01]  /*1620*/  NOP ;  /* 0x0000000000007918 */ /* 0x000fe20000000000 */
[----:B--2---:R-:W-:Y:S01]  /*1630*/  BAR.SYNC.DEFER_BLOCKING 0x0 ;  /* 0x0000000000007b1d */ /* 0x004fe20000010000 */
[----:B------:R-:W-:Y:S01]  /*1640*/  ISETP.GE.AND P0, PT, R10, 0x1, PT ;  /* 0x000000010a00780c */ /* 0x000fe20003f06270 */
[----:B------:R-:W-:Y:S01]  /*1650*/  USHF.L.U32 UR11, UR11, 0x8, URZ ;  /* 0x000000080b0b7899 */ /* 0x000fe200080006ff */
[----:B-1--45:R-:W-:Y:S01]  /*1660*/  SHF.R.U32.HI R2, RZ, 0x5, R0 ;  /* 0x00000005ff027819 */ /* 0x032fe20000011600 */
[----:B------:R-:W-:-:S02]  /*1670*/  USHF.L.U32 UR31, UR9, 0x6, URZ ;  /* 0x00000006091f7899 */ /* 0x000fc400080006ff */
[----:B------:R-:W-:Y:S01]  /*1680*/  VOTEU.ALL UP0, P3 ;  /* 0x0000000000ff7886 */ /* 0x000fe20001800000 */
[----:B------:R-:W-:Y:S01]  /*1690*/  UMOV UR4, 0x1 ;  /* 0x0000000100047882 */ /* 0x000fe20000000000 */
[----:B------:R-:W-:Y:S01]  /*16a0*/  VOTEU.ALL UP1, P3 ;  /* 0x0000000000ff7886 */ /* 0x000fe20001820000 */
[----:B------:R-:W-:Y:S02]  /*16b0*/  R2UR UR24, R2 ;  /* 0x00000000021872ca */ /* 0x000fe400000e0000 */
[----:B------:R-:W-:-:S04]  /*16c0*/  @!UP0 UIADD3 UR16, UPT, UPT, -UR4, 0x100000, URZ ;  /* 0x0010000004108890 */ /* 0x000fc8000fffe1ff */
[----:B------:R-:W-:Y:S02]  /*16d0*/  @!UP0 USHF.L.U32 UR17, UR16, 0xb, URZ ;  /* 0x0000000b10118899 */ /* 0x000fe400080006ff */
[----:B------:R-:W-:Y:S02]  /*16e0*/  @!UP0 USHF.L.U32 UR16, UR16, 0x1, URZ ;  /* 0x0000000110108899 */ /* 0x000fe400080006ff */
[----:B------:R-:W-:-:S04]  /*16f0*/  @!UP0 UIADD3 UR4, UPT, UPT, -UR4, 0x100000, URZ ;  /* 0x0010000004048890 */ /* 0x000fc8000fffe1ff */
[----:B------:R-:W-:Y:S02]  /*1700*/  @!UP0 USHF.L.U32 UR5, UR4, 0xb, URZ ;  /* 0x0000000b04058899 */ /* 0x000fe400080006ff */
[----:B------:R-:W-:Y:S01]  /*1710*/  @!UP0 USHF.L.U32 UR4, UR4, 0x1, URZ ;  /* 0x0000000104048899 */ /* 0x000fe200080006ff */
[----:B------:R-:W-:Y:S01]  /*1720*/  VOTEU.ALL UP0, P3 ;  /* 0x0000000000ff7886 */ /* 0x000fe20001800000 */
[----:B------:R-:W1:Y:S04]  /*1730*/  FENCE.VIEW.ASYNC.S ;  /* 0x00000000000073c6 */ /* 0x000e680000000000 */
[----:B-1----:R1:W2:Y:S06]  /*1740*/  @!UP0 SYNCS.EXCH.64 URZ, [UR8+0xa000], UR16 ;  /* 0x00a0001008ff85b2 */ /* 0x0022ac0008000100 */
[----:B------:R1:W4:Y:S01]  /*1750*/  @!UP1 SYNCS.EXCH.64 URZ, [UR8+0xa010], UR4 ;  /* 0x00a0100408ff95b2 */ /* 0x0003220008000100 */
[----:B------:R-:W-:Y:S05]  /*1760*/  @!P0 BRA `(.L_x_54) ;  /* 0x0000000400f88947 */ /* 0x000fea0003800000 */
[----:B--2-4-:R-:W-:Y:S01]  /*1770*/  BAR.SYNC.DEFER_BLOCKING 0x0 ;  /* 0x0000000000007b1d */ /* 0x014fe20000010000 */
[----:B------:R-:W-:Y:S01]  /*1780*/  ELECT P1, URZ, PT ;  /* 0x0000000000ff782f */ /* 0x000fe20003820000 */
[----:B------:R-:W-:Y:S01]  /*1790*/  @!P3 IMAD.MOV.U32 R2, RZ, RZ, 0xa000 ;  /* 0x0000a000ff02b424 */ /* 0x000fe200078e00ff */
[----:B------:R-:W-:Y:S02]  /*17a0*/  UIADD3 UR20, UPT, UPT, UR8, 0x8000, URZ ;  /* 0x0000800008147890 */ /* 0x000fe4000fffe0ff */
[----:B------:R-:W-:Y:S01]  /*17b0*/  ISETP.LT.U32.AND P1, PT, R132, 0x20, P1 ;  /* 0x000000208400780c */ /* 0x000fe20000f21070 */
[----:B------:R-:W-:Y:S01]  /*17c0*/  UMOV UR23, UR31 ;  /* 0x0000001f00177c82 */ /* 0x000fe20008000000 */
[----:B------:R-:W-:Y:S01]  /*17d0*/  ELECT P0, URZ, PT ;  /* 0x0000000000ff782f */ /* 0x000fe20003800000 */
[----:B------:R-:W-:-:S03]  /*17e0*/  USHF.R.U32.HI UR18, URZ, 0x4, UR8 ;  /* 0x00000004ff127899 */ /* 0x000fc60008011608 */
[----:B------:R-:W-:Y:S01]  /*17f0*/  ISETP.LT.U32.AND P0, PT, R132, 0x20, P0 ;  /* 0x000000208400780c */ /* 0x000fe20000701070 */
[----:B-1----:R-:W-:Y:S02]  /*1800*/  USHF.R.U32.HI UR16, URZ, 0x4, UR20 ;  /* 0x00000004ff107899 */ /* 0x002fe40008011614 */
[----:B------:R-:W-:Y:S02]  /*1810*/  USGXT.U32 UR18, UR18, 0xe ;  /* 0x0000000e1212789a */ /* 0x000fe40008000000 */
[----:B------:R-:W-:Y:S02]  /*1820*/  USGXT.U32 UR16, UR16, 0xe ;  /* 0x0000000e1010789a */ /* 0x000fe40008000000 */
[----:B------:R-:W-:Y:S01]  /*1830*/  VOTEU.ANY UP0, P1 ;  /* 0x0000000000ff7886 */ /* 0x000fe20000800100 */
[----:B------:R-:W-:Y:S01]  /*1840*/  VOTEU.ANY UP2, P1 ;  /* 0x0000000000ff7886 */ /* 0x000fe20000840100 */
[----:B------:R-:W-:Y:S01]  /*1850*/  UMOV UR19, 0x40004040 ;  /* 0x4000404000137882 */ /* 0x000fe20000000000 */
[----:B------:R-:W-:-:S02]  /*1860*/  UMOV UR17, 0x40004040 ;  /* 0x4000404000117882 */ /* 0x000fc40000000000 */
[----:B------:R-:W-:Y:S02]  /*1870*/  @UP0 UIADD3 UR21, UPT, UPT, UR8, 0xa000, URZ ;  /* 0x0000a00008150890 */ /* 0x000fe4000fffe0ff */
[----:B------:R1:W-:Y:S01]  /*1880*/  @!P3 SYNCS.ARRIVE.TRANS64 RZ, [UR8+0xa000], R2 ;  /* 0x00a00002ffffb9a7 */ /* 0x0003e20008000008 */
[----:B------:R-:W-:Y:S01]  /*1890*/  @UP0 UMOV UR22, URZ ;  /* 0x000000ff00160c82 */ /* 0x000fe20008000000 */
[----:B------:R-:W-:Y:S06]  /*18a0*/  BAR.SYNC.DEFER_BLOCKING 0x0 ;  /* 0x0000000000007b1d */ /* 0x000fec0000010000 */
[----:B------:R-:W-:Y:S01]  /*18b0*/  VOTEU.ANY UP1, P0 ;  /* 0x0000000000ff7886 */ /* 0x000fe20000020100 */
[----:B------:R-:W-:-:S04]  /*18c0*/  VOTEU.ANY UP3, P0 ;  /* 0x0000000000ff7886 */ /* 0x000fc80000060100 */
[----:B------:R-:W-:Y:S01]  /*18d0*/  @UP1 UIADD3 UR4, UPT, UPT, UR8, 0xa000, URZ ;  /* 0x0000a00008041890 */ /* 0x000fe2000fffe0ff */
[----:B------:R-:W-:-:S06]  /*18e0*/  @UP1 UMOV UR10, URZ ;  /* 0x000000ff000a1c82 */ /* 0x000fcc0008000000 */
[----:B------:R-:W-:Y:S01]  /*18f0*/  @UP3 UMOV UR9, UR4 ;  /* 0x0000000400093c82 */ /* 0x000fe20008000000 */
[----:B------:R-:W-:Y:S01]  /*1900*/  UMOV UR4, URZ ;  /* 0x000000ff00047c82 */ /* 0x000fe20008000000 */
[----:B------:R2:W-:Y:S01]  /*1910*/  @UP2 UTMALDG.2D [UR20], [UR12] ;  /* 0x000000140c0025b4 */ /* 0x0005e20008008000 */
[----:B------:R4:W-:Y:S06]  /*1920*/  MEMBAR.ALL.CTA ;  /* 0x0000000000007992 */ /* 0x0009ec0000008000 */
[----:B----4-:R-:W4:Y:S01]  /*1930*/  FENCE.VIEW.ASYNC.S ;  /* 0x00000000000073c6 */ /* 0x010f220000000000 */
[----:B--2---:R-:W-:-:S02]  /*1940*/  UIADD3 UR22, UP1, UPT, UR18, 0x2, URZ ;  /* 0x0000000212167890 */ /* 0x004fc4000ff3e0ff */
[----:B------:R-:W-:Y:S02]  /*1950*/  UIADD3 UR20, UP0, UPT, UR16, 0x2, URZ ;  /* 0x0000000210147890 */ /* 0x000fe4000ff1e0ff */
[----:B------:R-:W-:Y:S02]  /*1960*/  UIADD3.X UR23, UPT, UPT, UR4, 0x40004040, URZ, UP1, !UPT ;  /* 0x4000404004177890 */ /* 0x000fe40008ffe4ff */
[----:B------:R-:W-:Y:S02]  /*1970*/  UIADD3.X UR21, UPT, UPT, UR4, 0x40004040, URZ, UP0, !UPT ;  /* 0x4000404004157890 */ /* 0x000fe400087fe4ff */
[----:B------:R-:W-:Y:S02]  /*1980*/  UIADD3.64 UR34, UPT, UPT, UR22, 0x2, URZ ;  /* 0x0000000216227897 */ /* 0x000fe4000fffe0ff */
[----:B------:R-:W-:Y:S02]  /*1990*/  UIADD3.64 UR38, UPT, UPT, UR22, 0x4, URZ ;  /* 0x0000000416267897 */ /* 0x000fe4000fffe0ff */
[----:B------:R-:W-:Y:S01]  /*19a0*/  UIADD3.64 UR32, UPT, UPT, UR20, 0x2, URZ ;  /* 0x0000000214207897 */ /* 0x000fe2000fffe0ff */
[----:B----4-:R-:W-:Y:S01]  /*19b0*/  BAR.SYNC.DEFER_BLOCKING 0x0 ;  /* 0x0000000000007b1d */ /* 0x010fe20000010000 */
[----:B------:R-:W-:-:S02]  /*19c0*/  UIADD3.64 UR36, UPT, UPT, UR20, 0x4, URZ ;  /* 0x0000000414247897 */ /* 0x000fc4000fffe0ff */
[----:B------:R-:W-:-:S03]  /*19d0*/  UISETP.NE.U32.AND UP0, UPT, UR24, URZ, UPT ;  /* 0x000000ff1800728c */ /* 0x000fc6000bf05070 */
[----:B------:R1:W-:Y:S02]  /*19e0*/  @UP3 UTMALDG.2D [UR8], [UR6] ;  /* 0x00000008060035b4 */ /* 0x0003e40008008000 */
[----:B------:R-:W-:Y:S06]  /*19f0*/  BAR.SYNC.DEFER_BLOCKING 0x0 ;  /* 0x0000000000007b1d */ /* 0x000fec0000010000 */
[----:B------:R-:W2:Y:S02]  /*1a00*/  SYNCS.PHASECHK.TRANS64.TRYWAIT P0, [UR8+0xa000], RZ ;  /* 0x00a000ffff0075a7 */ /* 0x000ea40008001108 */
[----:B-12---:R-:W-:Y:S05]  /*1a10*/  @!P0 BRA `(.L_x_55) ;  /* 0x0000000c00c88947 */ /* 0x006fea0003800000 */
.L_x_67:
[----:B------:R-:W-:Y:S05]  /*1a20*/  BRA.U UP0, `(.L_x_56) ;  /* 0x0000000100347547 */ /* 0x000fea000b800000 */
[----:B------:R-:W-:Y:S01]  /*1a30*/  UMOV UR4, 0x0 ;  /* 0x0000000000047882 */ /* 0x000fe20000000000 */
[----:B------:R-:W-:Y:S01]  /*1a40*/  UMOV UR5, 0x4400010 ;  /* 0x0440001000057882 */ /* 0x000fe20000000000 */
[----:B------:R-:W-:Y:S01]  /*1a50*/  UMOV UR28, 0x0 ;  /* 0x00000000001c7882 */ /* 0x000fe20000000000 */
[----:B------:R-:W-:Y:S01]  /*1a60*/  UMOV UR29, 0x4400010 ;  /* 0x04400010001d7882 */ /* 0x000fe20000000000 */
[----:B------:R-:W-:Y:S01]  /*1a70*/  UMOV UR40, 0x0 ;  /* 0x0000000000287882 */ /* 0x000fe20000000000 */
[----:B------:R-:W-:Y:S01]  /*1a80*/  UMOV UR41, 0x4400010 ;  /* 0x0440001000297882 */ /* 0x000fe20000000000 */
[----:B------:R1:W-:Y:S01]  /*1a90*/  UTCQMMA gdesc[UR16], gdesc[UR18], tmem[UR27], tmem[UR4], idesc[UR5], !UPT ;  /* 0x00ff0412100075ea */ /* 0x0003e2000f80031b */
[----:B------:R-:W-:Y:S01]  /*1aa0*/  UMOV UR42, 0x0 ;  /* 0x00000000002a7882 */ /* 0x000fe20000000000 */
[----:B------:R-:W-:Y:S01]  /*1ab0*/  UMOV UR43, 0x4400010 ;  /* 0x04400010002b7882 */ /* 0x000fe20000000000 */
[----:B------:R1:W-:Y:S01]  /*1ac0*/  UTCQMMA gdesc[UR20], gdesc[UR22], tmem[UR27], tmem[UR28], idesc[UR29], UPT ;  /* 0x00ff1c16140075ea */ /* 0x0003e2000b80031b */
[----:B------:R1:W-:Y:S01]  /*1ad0*/  UTCQMMA gdesc[UR32], gdesc[UR34], tmem[UR27], tmem[UR40], idesc[UR41], UPT ;  /* 0x00ff2822200075ea */ /* 0x0003e2000b80031b */
[----:B------:R1:W-:Y:S01]  /*1ae0*/  UTCQMMA gdesc[UR36], gdesc[UR38], tmem[UR27], tmem[UR42], idesc[UR43], UPT ;  /* 0x00ff2a26240075ea */ /* 0x0003e2000b80031b */
[----:B------:R-:W-:Y:S01]  /*1af0*/  NOP ;  /* 0x0000000000007918 */ /* 0x000fe20000000000 */
.L_x_56:
[----:B------:R-:W-:Y:S01]  /*1b00*/  ELECT P0, URZ, PT ;  /* 0x0000000000ff782f */ /* 0x000fe20003800000 */
[----:B-1----:R-:W-:-:S03]  /*1b10*/  UIADD3 UR4, UPT, UPT, UR8, 0xa010, URZ ;  /* 0x0000a01008047890 */ /* 0x002fc6000fffe0ff */
[----:B------:R-:W-:Y:S01]  /*1b20*/  ISETP.LT.U32.AND P0, PT, R132, 0x20, P0 ;  /* 0x000000208400780c */ /* 0x000fe20000701070 */
[----:B------:R-:W-:-:S12]  /*1b30*/  UMOV UR5, URZ ;  /* 0x000000ff00057c82 */ /* 0x000fd80008000000 */
[----:B------:R-:W-:Y:S01]  /*1b40*/  VOTEU.ANY UP0, P0 ;  /* 0x0000000000ff7886 */ /* 0x000fe20000000100 */
[----:B------:R-:W-:Y:S01]  /*1b50*/  VOTEU.ANY UP1, P0 ;  /* 0x0000000000ff7886 */ /* 0x000fe20000020100 */
[----:B------:R-:W-:-:S03]  /*1b60*/  ISETP.GE.U32.AND P0, PT, R10, 0x81, PT ;  /* 0x000000810a00780c */ /* 0x000fc60003f06070 */
[----:B------:R-:W-:Y:S02]  /*1b70*/  @UP0 UMOV UR9, UR4 ;  /* 0x0000000400090c82 */ /* 0x000fe40008000000 */
[----:B------:R1:W-:Y:S01]  /*1b80*/  @UP1 UTCBAR [UR9], URZ ;  /* 0x000000ff090013e9 */ /* 0x0003e200080000ff */
[----:B------:R-:W-:Y:S06]  /*1b90*/  BAR.SYNC.DEFER_BLOCKING 0x0 ;  /* 0x0000000000007b1d */ /* 0x000fec0000010000 */
[----:B------:R-:W2:Y:S02]  /*1ba0*/  SYNCS.PHASECHK.TRANS64.TRYWAIT P1, [UR8+0xa010], RZ ;  /* 0x00a010ffff0075a7 */ /* 0x000ea40008021108 */
[----:B-12---:R-:W-:Y:S05]  /*1bb0*/  @!P1 BRA `(.L_x_57) ;  /* 0x0000000c006c9947 */ /* 0x006fea0003800000 */
.L_x_68:
[----:B------:R-:W-:Y:S05]  /*1bc0*/  @!P0 BRA `(.L_x_54) ;  /* 0x0000000000e08947 */ /* 0x000fea0003800000 */
[----:B------:R-:W-:Y:S01]  /*1bd0*/  IMAD.MOV.U32 R2, RZ, RZ, 0x1 ;  /* 0x00000001ff027424 */ /* 0x000fe200078e00ff */
[----:B------:R-:W1:Y:S01]  /*1be0*/  LDCU UR25, c[0x0][0x3a0] ;  /* 0x00007400ff1977ac */ /* 0x000e620008000800 */
[----:B------:R-:W-:-:S05]  /*1bf0*/  UMOV UR30, 0x80 ;  /* 0x00000080001e7882 */ /* 0x000fca0000000000 */
.L_x_61:
[----:B------:R-:W-:Y:S01]  /*1c00*/  BAR.SYNC.DEFER_BLOCKING 0x0 ;  /* 0x0000000000007b1d */ /* 0x000fe20000010000 */
[----:B------:R-:W-:Y:S01]  /*1c10*/  ELECT P1, URZ, PT ;  /* 0x0000000000ff782f */ /* 0x000fe20003820000 */
[----:B------:R-:W-:Y:S01]  /*1c20*/  @!P3 IMAD.MOV.U32 R3, RZ, RZ, 0xa000 ;  /* 0x0000a000ff03b424 */ /* 0x000fe200078e00ff */
[----:B------:R-:W-:Y:S02]  /*1c30*/  ELECT P0, URZ, PT ;  /* 0x0000000000ff782f */ /* 0x000fe40003800000 */
[C---:B------:R-:W-:Y:S01]  /*1c40*/  ISETP.LT.U32.AND P1, PT, R132.reuse, 0x20, P1 ;  /* 0x000000208400780c */ /* 0x040fe20000f21070 */
[----:B------:R-:W-:Y:S01]  /*1c50*/  UMOV UR10, UR30 ;  /* 0x0000001e000a7c82 */ /* 0x000fe20008000000 */
[----:B------:R-:W-:-:S11]  /*1c60*/  ISETP.LT.U32.AND P0, PT, R132, 0x20, P0 ;  /* 0x000000208400780c */ /* 0x000fd60000701070 */
[----:B------:R-:W-:Y:S02]  /*1c70*/  VOTEU.ANY UP0, P1 ;  /* 0x0000000000ff7886 */ /* 0x000fe40000800100 */
[----:B------:R-:W-:-:S03]  /*1c80*/  VOTEU.ANY UP1, P0 ;  /* 0x0000000000ff7886 */ /* 0x000fc60000020100 */
[----:B--2---:R-:W-:Y:S02]  /*1c90*/  @UP0 UIADD3 UR28, UPT, UPT, UR8, 0x8000, URZ ;  /* 0x00008000081c0890 */ /* 0x004fe4000fffe0ff */
[----:B------:R2:W-:Y:S01]  /*1ca0*/  @!P3 SYNCS.ARRIVE.TRANS64 RZ, [UR8+0xa000], R3 ;  /* 0x00a00003ffffb9a7 */ /* 0x0005e20008000008 */
[----:B------:R-:W-:Y:S01]  /*1cb0*/  @UP0 UIADD3 UR29, UPT, UPT, UR8, 0xa000, URZ ;  /* 0x0000a000081d0890 */ /* 0x000fe2000fffe0ff */
[----:B------:R-:W-:Y:S01]  /*1cc0*/  VOTEU.ANY UP0, P1 ;  /* 0x0000000000ff7886 */ /* 0x000fe20000800100 */
[----:B------:R-:W-:Y:S01]  /*1cd0*/  BAR.SYNC.DEFER_BLOCKING 0x0 ;  /* 0x0000000000007b1d */ /* 0x000fe20000010000 */
[----:B------:R-:W-:Y:S01]  /*1ce0*/  @UP1 UIADD3 UR9, UPT, UPT, UR8, 0xa000, URZ ;  /* 0x0000a00008091890 */ /* 0x000fe2000fffe0ff */
[----:B--2---:R-:W-:-:S04]  /*1cf0*/  IMAD.U32 R3, R2, -0x80000000, RZ ;  /* 0x8000000002037824 */ /* 0x004fc800078e00ff */
[----:B------:R-:W-:Y:S01]  /*1d00*/  VOTEU.ANY UP1, P0 ;  /* 0x0000000000ff7886 */ /* 0x000fe20000020100 */
[----:B------:R2:W-:Y:S01]  /*1d10*/  @UP0 UTMALDG.2D [UR28], [UR12] ;  /* 0x0000001c0c0005b4 */ /* 0x0005e20008008000 */
[----:B------:R-:W-:Y:S01]  /*1d20*/  UISETP.NE.U32.AND UP0, UPT, UR24, URZ, UPT ;  /* 0x000000ff1800728c */ /* 0x000fe2000bf05070 */
[----:B------:R4:W-:Y:S06]  /*1d30*/  MEMBAR.ALL.CTA ;  /* 0x0000000000007992 */ /* 0x0009ec0000008000 */
[----:B----4-:R-:W4:Y:S02]  /*1d40*/  FENCE.VIEW.ASYNC.S ;  /* 0x00000000000073c6 */ /* 0x010f240000000000 */
[----:B----4-:R-:W-:Y:S06]  /*1d50*/  BAR.SYNC.DEFER_BLOCKING 0x0 ;  /* 0x0000000000007b1d */ /* 0x010fec0000010000 */
[----:B------:R2:W-:Y:S02]  /*1d60*/  @UP1 UTMALDG.2D [UR8], [UR6] ;  /* 0x00000008060015b4 */ /* 0x0005e40008008000 */
[----:B------:R-:W-:Y:S06]  /*1d70*/  BAR.SYNC.DEFER_BLOCKING 0x0 ;  /* 0x0000000000007b1d */ /* 0x000fec0000010000 */
[----:B------:R-:W4:Y:S02]  /*1d80*/  SYNCS.PHASECHK.TRANS64.TRYWAIT P0, [UR8+0xa000], R3 ;  /* 0x00a00003ff0075a7 */ /* 0x000f240008001108 */
[----:B--2-4-:R-:W-:Y:S05]  /*1d90*/  @!P0 BRA `(.L_x_58) ;  /* 0x0000000c00008947 */ /* 0x014fea0003800000 */
.L_x_69:
[----:B------:R-:W-:Y:S05]  /*1da0*/  BRA.U UP0, `(.L_x_59) ;  /* 0x0000000100347547 */ /* 0x000fea000b800000 */
[----:B------:R-:W-:Y:S01]  /*1db0*/  UMOV UR28, 0x0 ;  /* 0x00000000001c7882 */ /* 0x000fe20000000000 */
[----:B------:R-:W-:Y:S01]  /*1dc0*/  UMOV UR29, 0x4400010 ;  /* 0x04400010001d7882 */ /* 0x000fe20000000000 */
[----:B------:R-:W-:Y:S01]  /*1dd0*/  UMOV UR40, 0x0 ;  /* 0x0000000000287882 */ /* 0x000fe20000000000 */
[----:B------:R-:W-:Y:S01]  /*1de0*/  UMOV UR41, 0x4400010 ;  /* 0x0440001000297882 */ /* 0x000fe20000000000 */
[----:B------:R-:W-:Y:S01]  /*1df0*/  UMOV UR42, 0x0 ;  /* 0x00000000002a7882 */ /* 0x000fe20000000000 */
[----:B------:R-:W-:Y:S01]  /*1e00*/  UMOV UR43, 0x4400010 ;  /* 0x04400010002b7882 */ /* 0x000fe20000000000 */
[----:B------:R2:W-:Y:S01]  /*1e10*/  UTCQMMA gdesc[UR16], gdesc[UR18], tmem[UR27], tmem[UR28], idesc[UR29], UPT ;  /* 0x00ff1c12100075ea */ /* 0x0005e2000b80031b */
[----:B------:R-:W-:Y:S01]  /*1e20*/  UMOV UR44, 0x0 ;  /* 0x00000000002c7882 */ /* 0x000fe20000000000 */
[----:B------:R-:W-:Y:S01]  /*1e30*/  UMOV UR45, 0x4400010 ;  /* 0x04400010002d7882 */ /* 0x000fe20000000000 */
[----:B------:R2:W-:Y:S01]  /*1e40*/  UTCQMMA gdesc[UR20], gdesc[UR22], tmem[UR27], tmem[UR40], idesc[UR41], UPT ;  /* 0x00ff2816140075ea */ /* 0x0005e2000b80031b */
[----:B------:R2:W-:Y:S01]  /*1e50*/  UTCQMMA gdesc[UR32], gdesc[UR34], tmem[UR27], tmem[UR42], idesc[UR43], UPT ;  /* 0x00ff2a22200075ea */ /* 0x0005e2000b80031b */
[----:B------:R2:W-:Y:S01]  /*1e60*/  UTCQMMA gdesc[UR36], gdesc[UR38], tmem[UR27], tmem[UR44], idesc[UR45], UPT ;  /* 0x00ff2c26240075ea */ /* 0x0005e2000b80031b */
[----:B------:R-:W-:Y:S01]  /*1e70*/  NOP ;  /* 0x0000000000007918 */ /* 0x000fe20000000000 */
.L_x_59:
[----:B------:R-:W-:-:S04]  /*1e80*/  ELECT P0, URZ, PT ;  /* 0x0000000000ff782f */ /* 0x000fc80003800000 */
[----:B------:R-:W-:-:S13]  /*1e90*/  ISETP.LT.U32.AND P0, PT, R132, 0x20, P0 ;  /* 0x000000208400780c */ /* 0x000fda0000701070 */
[----:B------:R-:W-:Y:S01]  /*1ea0*/  VOTEU.ANY UP0, P0 ;  /* 0x0000000000ff7886 */ /* 0x000fe20000000100 */
[----:B------:R-:W-:-:S04]  /*1eb0*/  VOTEU.ANY UP1, P0 ;  /* 0x0000000000ff7886 */ /* 0x000fc80000020100 */
[----:B------:R-:W-:Y:S02]  /*1ec0*/  @UP0 UMOV UR9, UR4 ;  /* 0x0000000400090c82 */ /* 0x000fe40008000000 */
[----:B------:R4:W-:Y:S01]  /*1ed0*/  @UP1 UTCBAR [UR9], URZ ;  /* 0x000000ff090013e9 */ /* 0x0009e200080000ff */
[----:B------:R-:W-:Y:S06]  /*1ee0*/  BAR.SYNC.DEFER_BLOCKING 0x0 ;  /* 0x0000000000007b1d */ /* 0x000fec0000010000 */
[----:B------:R-:W5:Y:S02]  /*1ef0*/  SYNCS.PHASECHK.TRANS64.TRYWAIT P0, [UR8+0xa010], R3 ;  /* 0x00a01003ff0075a7 */ /* 0x000f640008001108 */
[----:B----45:R-:W-:Y:S05]  /*1f00*/  @!P0 BRA `(.L_x_60) ;  /* 0x0000000800b08947 */ /* 0x030fea0003800000 */
.L_x_70:
[----:B------:R-:W-:Y:S01]  /*1f10*/  UIADD3 UR30, UPT, UPT, UR30, 0x80, URZ ;  /* 0x000000801e1e7890 */ /* 0x000fe2000fffe0ff */
[----:B------:R-:W-:-:S03]  /*1f20*/  LOP3.LUT R2, R2, 0x1, RZ, 0x3c, !PT ;  /* 0x0000000102027812 */ /* 0x000fc600078e3cff */
[----:B-1----:R-:W-:-:S09]  /*1f30*/  UISETP.GE.AND UP0, UPT, UR30, UR25, UPT ;  /* 0x000000191e00728c */ /* 0x002fd2000bf06270 */
[----:B------:R-:W-:Y:S05]  /*1f40*/  BRA.U !UP0, `(.L_x_61) ;  /* 0xfffffffd082c7547 */ /* 0x000fea000b83ffff */
.L_x_54:
[----:B--2-4-:R-:W-:Y:S06]  /*1f50*/  BAR.SYNC.DEFER_BLOCKING 0x0 ;  /* 0x0000000000007b1d */ /* 0x014fec0000010000 */
[----:B------:R-:W-:Y:S04]  /*1f60*/  BSSY.RECONVERGENT B4, `(.L_x_62) ;  /* 0x0000004000047945 */ /* 0x000fe80003800200 */
[----:B------:R-:W-:Y:S05]  /*1f70*/  @P3 BRA `(.L_x_63) ;  /* 0x0000000000083947 */ /* 0x000fea0003800000 */
[----:B------:R-:W2:Y:S02]  /*1f80*/  SYNCS.CCTL.IV [UR8+0xa000] ;  /* 0x00a00000ff0079b1 */ /* 0x000ea40008000008 */
[----:B--2---:R-:W2:Y:S02]  /*1f90*/  SYNCS.CCTL.IV [UR8+0xa010] ;  /* 0x00a01000ff0079b1 */ /* 0x004ea40008000008 */
.L_x_63:
[----:B-1----:R-:W-:Y:S05]  /*1fa0*/  BSYNC.RECONVERGENT B4 ;  /* 0x0000000000047941 */ /* 0x002fea0003800200 */
.L_x_62:
[----:B------:R-:W-:Y:S01]  /*1fb0*/  USHF.L.U32 UR4, UR24, 0x15, URZ ;  /* 0x0000001518047899 */ /* 0x000fe200080006ff */
[C---:B------:R-:W-:Y:S01]  /*1fc0*/  IMAD.SHL.U32 R2, R0.reuse, 0x40, RZ ;  /* 0x0000004000027824 */ /* 0x040fe200078e00ff */
[----:B------:R-:W-:Y:S01]  /*1fd0*/  ELECT P0, URZ, PT ;  /* 0x0000000000ff782f */ /* 0x000fe20003800000 */
[C---:B------:R-:W-:Y:S01]  /*1fe0*/  IMAD.SHL.U32 R133, R0.reuse, 0x80, RZ ;  /* 0x0000008000857824 */ /* 0x040fe200078e00ff */
[----:B------:R-:W-:Y:S01]  /*1ff0*/  ULOP3.LUT UR4, UR4, 0x600000, URZ, 0xc0, !UPT ;  /* 0x0060000004047892 */ /* 0x000fe2000f8ec0ff */
[----:B------:R-:W-:Y:S01]  /*2000*/  IMAD.SHL.U32 R3, R0, 0x10, RZ ;  /* 0x0000001000037824 */ /* 0x000fe200078e00ff */
[----:B------:R-:W-:Y:S01]  /*2010*/  LOP3.LUT R2, R2, 0x1800, RZ, 0xc0, !PT ;  /* 0x0000180002027812 */ /* 0x000fe200078ec0ff */
[----:B------:R-:W-:Y:S01]  /*2020*/  IMAD.SHL.U32 R0, R0, 0x200, RZ ;  /* 0x0000020000007824 */ /* 0x000fe200078e00ff */
[----:B------:R-:W-:Y:S01]  /*2030*/  UIADD3 UR4, UPT, UPT, UR27, UR4, URZ ;  /* 0x000000041b047290 */ /* 0x000fe2000fffe0ff */
[----:B------:R-:W-:Y:S01]  /*2040*/  LOP3.LUT R133, R133, 0x780, RZ, 0xc0, !PT ;  /* 0x0000078085857812 */ /* 0x000fe200078ec0ff */
[----:B------:R-:W-:Y:S01]  /*2050*/  ULOP3.LUT UR24, UR24, 0x1, URZ, 0xc0, !UPT ;  /* 0x0000000118187892 */ /* 0x000fe2000f8ec0ff */
[----:B------:R-:W-:Y:S01]  /*2060*/  LOP3.LUT R2, R2, 0x70, R3, 0xf8, !PT ;  /* 0x0000007002027812 */ /* 0x000fe200078ef803 */
[----:B------:R-:W-:Y:S01]  /*2070*/  UMOV UR26, UR31 ;  /* 0x0000001f001a7c82 */ /* 0x000fe20008000000 */
[----:B------:R-:W-:Y:S01]  /*2080*/  LOP3.LUT R133, R133, 0x2000, R0, 0xf8, !PT ;  /* 0x0000200085857812 */ /* 0x000fe200078ef800 */
[----:B------:R-:W-:Y:S01]  /*2090*/  ULEA UR25, UR24, UR11, 0x7 ;  /* 0x0000000b18197291 */ /* 0x000fe2000f8e38ff */
[----:B------:R-:W-:Y:S01]  /*20a0*/  ISETP.LT.U32.AND P0, PT, R132, 0x40, P0 ;  /* 0x000000408400780c */ /* 0x000fe20000701070 */
[----:B------:R-:W-:Y:S01]  /*20b0*/  ULEA UR24, UR24, UR8, 0xd ;  /* 0x0000000818187291 */ /* 0x000fe2000f8e68ff */
[----:B---3--:R-:W-:Y:S01]  /*20c0*/  LDTM.16dp32bit_t0_t15.x128 R4, tmem[UR4] ;  /* 0x00000004000479ee */ /* 0x008fe20008b80000 */
[----:B------:R-:W1:Y:S01]  /*20d0*/  LDTM.16dp32bit_t16_t31.x128 R4, tmem[UR4+0x80] ;  /* 0x00008004000479ee */ /* 0x000e620008ba0000 */
[----:B------:R-:W-:Y:S01]  /*20e0*/  LOP3.LUT R0, R133, R2, RZ, 0xfc, !PT ;  /* 0x0000000285007212 */ /* 0x000fe200078efcff */
[----:B------:R-:W-:-:S03]  /*20f0*/  NOP ;  /* 0x0000000000007918 */ /* 0x000fc60000000000 */
[C---:B------:R-:W-:Y:S02]  /*2100*/  LOP3.LUT R2, R0.reuse, 0x10, RZ, 0x3c, !PT ;  /* 0x0000001000027812 */ /* 0x040fe400078e3cff */
[----:B------:R-:W-:-:S03]  /*2110*/  LOP3.LUT R3, R0, 0x20, RZ, 0x3c, !PT ;  /* 0x0000002000037812 */ /* 0x000fc600078e3cff */
[----:B-1----:R-:W-:Y:S01]  /*2120*/  VOTEU.ANY UP1, P0 ;  /* 0x0000000000ff7886 */ /* 0x002fe20000020100 */
[----:B------:R-:W-:Y:S01]  /*2130*/  VOTEU.ANY UP0, P0 ;  /* 0x0000000000ff7886 */ /* 0x000fe20000000100 */
[----:B------:R-:W-:Y:S02]  /*2140*/  F2FP.SATFINITE.E4M3.F32.PACK_AB_MERGE_C R6, R7, R6, RZ ;  /* 0x000000060706723e */ /* 0x000fe400048070ff */
[----:B------:R-:W-:Y:S02]  /*2150*/  F2FP.SATFINITE.E4M3.F32.PACK_AB_MERGE_C R10, R11, R10, RZ ;  /* 0x0000000a0b0a723e */ /* 0x000fe400048070ff */
[----:B------:R-:W-:Y:S02]  /*2160*/  F2FP.SATFINITE.E4M3.F32.PACK_AB_MERGE_C R14, R15, R14, RZ ;  /* 0x0000000e0f0e723e */ /* 0x000fe400048070ff */
[----:B------:R-:W-:Y:S02]  /*2170*/  F2FP.SATFINITE.E4M3.F32.PACK_AB_MERGE_C R7, R19, R18, RZ ;  /* 0x000000121307723e */ /* 0x000fe400048070ff */
[----:B------:R-:W-:-:S02]  /*2180*/  F2FP.SATFINITE.E4M3.F32.PACK_AB_MERGE_C R22, R23, R22, RZ ;  /* 0x000000161716723e */ /* 0x000fc400048070ff */
[----:B------:R-:W-:Y:S02]  /*2190*/  F2FP.SATFINITE.E4M3.F32.PACK_AB_MERGE_C R26, R27, R26, RZ ;  /* 0x0000001a1b1a723e */ /* 0x000fe400048070ff */
        /* <DEDUP_REMOVED lines=11> */
[----:B------:R-:W-:Y:S02]  /*2250*/  F2FP.SATFINITE.E4M3.F32.PACK_AB_MERGE_C R4, R5, R4, R6 ;  /* 0x000000040504723e */ /* 0x000fe40004807006 */
[----:B------:R-:W-:Y:S02]  /*2260*/  F2FP.SATFINITE.E4M3.F32.PACK_AB_MERGE_C R74, R75, R74, RZ ;  /* 0x0000004a4b4a723e */ /* 0x000fe400048070ff */
[----:B------:R-:W-:Y:S02]  /*2270*/  F2FP.SATFINITE.E4M3.F32.PACK_AB_MERGE_C R78, R79, R78, RZ ;  /* 0x0000004e4f4e723e */ /* 0x000fe400048070ff */
[----:B------:R-:W-:Y:S02]  /*2280*/  F2FP.SATFINITE.E4M3.F32.PACK_AB_MERGE_C R71, R83, R82, RZ ;  /* 0x000000525347723e */ /* 0x000fe400048070ff */
[----:B------:R-:W-:Y:S02]  /*2290*/  F2FP.SATFINITE.E4M3.F32.PACK_AB_MERGE_C R86, R87, R86, RZ ;  /* 0x000000565756723e */ /* 0x000fe400048070ff */
[----:B------:R-:W-:-:S02]  /*22a0*/  F2FP.SATFINITE.E4M3.F32.PACK_AB_MERGE_C R5, R9, R8, R10 ;  /* 0x000000080905723e */ /* 0x000fc4000480700a */
[----:B------:R-:W-:Y:S02]  /*22b0*/  F2FP.SATFINITE.E4M3.F32.PACK_AB_MERGE_C R6, R13, R12, R14 ;  /* 0x0000000c0d06723e */ /* 0x000fe4000480700e */
[----:B------:R-:W-:Y:S02]  /*22c0*/  F2FP.SATFINITE.E4M3.F32.PACK_AB_MERGE_C R7, R17, R16, R7 ;  /* 0x000000101107723e */ /* 0x000fe40004807007 */
[----:B------:R-:W-:Y:S02]  /*22d0*/  F2FP.SATFINITE.E4M3.F32.PACK_AB_MERGE_C R20, R21, R20, R22 ;  /* 0x000000141514723e */ /* 0x000fe40004807016 */
[----:B------:R-:W-:Y:S01]  /*22e0*/  F2FP.SATFINITE.E4M3.F32.PACK_AB_MERGE_C R90, R91, R90, RZ ;  /* 0x0000005a5b5a723e */ /* 0x000fe200048070ff */
[----:B--2---:R1:W-:Y:S01]  /*22f0*/  STS.128 [R0+UR8], R4 ;  /* 0x0000000400007988 */ /* 0x0043e20008000c08 */
[----:B------:R-:W-:Y:S02]  /*2300*/  F2FP.SATFINITE.E4M3.F32.PACK_AB_MERGE_C R94, R95, R94, RZ ;  /* 0x0000005e5f5e723e */ /* 0x000fe400048070ff */
[----:B------:R-:W-:-:S02]  /*2310*/  F2FP.SATFINITE.E4M3.F32.PACK_AB_MERGE_C R98, R99, R98, RZ ;  /* 0x000000626362723e */ /* 0x000fc400048070ff */
[----:B------:R-:W-:Y:S02]  /*2320*/  F2FP.SATFINITE.E4M3.F32.PACK_AB_MERGE_C R102, R103, R102, RZ ;  /* 0x000000666766723e */ /* 0x000fe400048070ff */
[----:B------:R-:W-:Y:S02]  /*2330*/  F2FP.SATFINITE.E4M3.F32.PACK_AB_MERGE_C R21, R25, R24, R26 ;  /* 0x000000181915723e */ /* 0x000fe4000480701a */
[----:B------:R-:W-:Y:S02]  /*2340*/  F2FP.SATFINITE.E4M3.F32.PACK_AB_MERGE_C R22, R29, R28, R30 ;  /* 0x0000001c1d16723e */ /* 0x000fe4000480701e */
[----:B------:R-:W-:Y:S02]  /*2350*/  F2FP.SATFINITE.E4M3.F32.PACK_AB_MERGE_C R23, R33, R32, R23 ;  /* 0x000000202117723e */ /* 0x000fe40004807017 */
[----:B------:R-:W-:Y:S02]  /*2360*/  F2FP.SATFINITE.E4M3.F32.PACK_AB_MERGE_C R36, R37, R36, R38 ;  /* 0x000000242524723e */ /* 0x000fe40004807026 */
[----:B------:R-:W-:Y:S01]  /*2370*/  F2FP.SATFINITE.E4M3.F32.PACK_AB_MERGE_C R106, R107, R106, RZ ;  /* 0x0000006a6b6a723e */ /* 0x000fe200048070ff */
[----:B------:R1:W-:Y:S01]  /*2380*/  STS.128 [R2+UR8], R20 ;  /* 0x0000001402007988 */ /* 0x0003e20008000c08 */
[----:B------:R-:W-:-:S02]  /*2390*/  F2FP.SATFINITE.E4M3.F32.PACK_AB_MERGE_C R110, R111, R110, RZ ;  /* 0x0000006e6f6e723e */ /* 0x000fc400048070ff */
[----:B------:R-:W-:Y:S02]  /*23a0*/  F2FP.SATFINITE.E4M3.F32.PACK_AB_MERGE_C R114, R115, R114, RZ ;  /* 0x000000727372723e */ /* 0x000fe400048070ff */
[----:B------:R-:W-:Y:S02]  /*23b0*/  F2FP.SATFINITE.E4M3.F32.PACK_AB_MERGE_C R118, R119, R118, RZ ;  /* 0x000000767776723e */ /* 0x000fe400048070ff */
[----:B------:R-:W-:Y:S02]  /*23c0*/  F2FP.SATFINITE.E4M3.F32.PACK_AB_MERGE_C R37, R41, R40, R42 ;  /* 0x000000282925723e */ /* 0x000fe4000480702a */
[----:B------:R-:W-:Y:S02]  /*23d0*/  F2FP.SATFINITE.E4M3.F32.PACK_AB_MERGE_C R38, R45, R44, R46 ;  /* 0x0000002c2d26723e */ /* 0x000fe4000480702e */
[----:B------:R-:W-:Y:S02]  /*23e0*/  F2FP.SATFINITE.E4M3.F32.PACK_AB_MERGE_C R39, R49, R48, R39 ;  /* 0x000000303127723e */ /* 0x000fe40004807027 */
[----:B------:R-:W-:-:S02]  /*23f0*/  F2FP.SATFINITE.E4M3.F32.PACK_AB_MERGE_C R52, R53, R52, R54 ;  /* 0x000000343534723e */ /* 0x000fc40004807036 */
[----:B------:R-:W-:Y:S01]  /*2400*/  F2FP.SATFINITE.E4M3.F32.PACK_AB_MERGE_C R122, R123, R122, RZ ;  /* 0x0000007a7b7a723e */ /* 0x000fe200048070ff */
[----:B------:R1:W-:Y:S01]  /*2410*/  STS.128 [R3+UR8], R36 ;  /* 0x0000002403007988 */ /* 0x0003e20008000c08 */
[----:B------:R-:W-:Y:S02]  /*2420*/  F2FP.SATFINITE.E4M3.F32.PACK_AB_MERGE_C R126, R127, R126, RZ ;  /* 0x0000007e7f7e723e */ /* 0x000fe400048070ff */
[----:B------:R-:W-:Y:S02]  /*2430*/  F2FP.SATFINITE.E4M3.F32.PACK_AB_MERGE_C R130, R131, R130, RZ ;  /* 0x000000828382723e */ /* 0x000fe400048070ff */
[----:B------:R-:W-:Y:S02]  /*2440*/  F2FP.SATFINITE.E4M3.F32.PACK_AB_MERGE_C R53, R57, R56, R58 ;  /* 0x000000383935723e */ /* 0x000fe4000480703a */
[----:B------:R-:W-:Y:S02]  /*2450*/  F2FP.SATFINITE.E4M3.F32.PACK_AB_MERGE_C R54, R61, R60, R62 ;  /* 0x0000003c3d36723e */ /* 0x000fe4000480703e */
[----:B------:R-:W-:-:S02]  /*2460*/  F2FP.SATFINITE.E4M3.F32.PACK_AB_MERGE_C R55, R65, R64, R55 ;  /* 0x000000404137723e */ /* 0x000fc40004807037 */
[----:B------:R-:W-:Y:S02]  /*2470*/  F2FP.SATFINITE.E4M3.F32.PACK_AB_MERGE_C R68, R69, R68, R70 ;  /* 0x000000444544723e */ /* 0x000fe40004807046 */
[----:B------:R-:W-:Y:S02]  /*2480*/  LOP3.LUT R8, R0, 0x30, RZ, 0x3c, !PT ;  /* 0x0000003000087812 */ /* 0x000fe400078e3cff */
[----:B------:R-:W-:Y:S02]  /*2490*/  F2FP.SATFINITE.E4M3.F32.PACK_AB_MERGE_C R69, R73, R72, R74 ;  /* 0x000000484945723e */ /* 0x000fe4000480704a */
[----:B------:R-:W-:Y:S01]  /*24a0*/  F2FP.SATFINITE.E4M3.F32.PACK_AB_MERGE_C R70, R77, R76, R78 ;  /* 0x0000004c4d46723e */ /* 0x000fe2000480704e */
[----:B------:R1:W-:Y:S01]  /*24b0*/  STS.128 [R8+UR8], R52 ;  /* 0x0000003408007988 */ /* 0x0003e20008000c08 */
[----:B------:R-:W-:Y:S02]  /*24c0*/  F2FP.SATFINITE.E4M3.F32.PACK_AB_MERGE_C R71, R81, R80, R71 ;  /* 0x000000505147723e */ /* 0x000fe40004807047 */
[----:B------:R-:W-:-:S02]  /*24d0*/  F2FP.SATFINITE.E4M3.F32.PACK_AB_MERGE_C R84, R85, R84, R86 ;  /* 0x000000545554723e */ /* 0x000fc40004807056 */
[C---:B------:R-:W-:Y:S02]  /*24e0*/  LOP3.LUT R9, R0.reuse, 0x40, RZ, 0x3c, !PT ;  /* 0x0000004000097812 */ /* 0x040fe400078e3cff */
[----:B------:R-:W-:Y:S02]  /*24f0*/  F2FP.SATFINITE.E4M3.F32.PACK_AB_MERGE_C R85, R89, R88, R90 ;  /* 0x000000585955723e */ /* 0x000fe4000480705a */
[----:B------:R-:W-:Y:S01]  /*2500*/  F2FP.SATFINITE.E4M3.F32.PACK_AB_MERGE_C R86, R93, R92, R94 ;  /* 0x0000005c5d56723e */ /* 0x000fe2000480705e */
[----:B------:R1:W-:Y:S01]  /*2510*/  STS.128 [R9+UR8], R68 ;  /* 0x0000004409007988 */ /* 0x0003e20008000c08 */
[----:B------:R-:W-:Y:S02]  /*2520*/  F2FP.SATFINITE.E4M3.F32.PACK_AB_MERGE_C R87, R97, R96, R98 ;  /* 0x000000606157723e */ /* 0x000fe40004807062 */
[----:B------:R-:W-:Y:S02]  /*2530*/  F2FP.SATFINITE.E4M3.F32.PACK_AB_MERGE_C R100, R101, R100, R102 ;  /* 0x000000646564723e */ /* 0x000fe40004807066 */
[----:B------:R-:W-:-:S02]  /*2540*/  LOP3.LUT R10, R0, 0x50, RZ, 0x3c, !PT ;  /* 0x00000050000a7812 */ /* 0x000fc400078e3cff */
[----:B------:R-:W-:Y:S02]  /*2550*/  F2FP.SATFINITE.E4M3.F32.PACK_AB_MERGE_C R101, R105, R104, R106 ;  /* 0x000000686965723e */ /* 0x000fe4000480706a */
[----:B------:R-:W-:Y:S01]  /*2560*/  F2FP.SATFINITE.E4M3.F32.PACK_AB_MERGE_C R102, R109, R108, R110 ;  /* 0x0000006c6d66723e */ /* 0x000fe2000480706e */
[----:B------:R1:W-:Y:S01]  /*2570*/  STS.128 [R10+UR8], R84 ;  /* 0x000000540a007988 */ /* 0x0003e20008000c08 */
[----:B------:R-:W-:Y:S02]  /*2580*/  F2FP.SATFINITE.E4M3.F32.PACK_AB_MERGE_C R103, R113, R112, R114 ;  /* 0x000000707167723e */ /* 0x000fe40004807072 */
[----:B------:R-:W-:Y:S02]  /*2590*/  F2FP.SATFINITE.E4M3.F32.PACK_AB_MERGE_C R116, R117, R116, R118 ;  /* 0x000000747574723e */ /* 0x000fe40004807076 */
[----:B------:R-:W-:Y:S02]  /*25a0*/  LOP3.LUT R11, R0, 0x60, RZ, 0x3c, !PT ;  /* 0x00000060000b7812 */ /* 0x000fe400078e3cff */
[----:B------:R-:W-:-:S02]  /*25b0*/  F2FP.SATFINITE.E4M3.F32.PACK_AB_MERGE_C R117, R121, R120, R122 ;  /* 0x000000787975723e */ /* 0x000fc4000480707a */
[----:B------:R-:W-:Y:S01]  /*25c0*/  F2FP.SATFINITE.E4M3.F32.PACK_AB_MERGE_C R118, R125, R124, R126 ;  /* 0x0000007c7d76723e */ /* 0x000fe2000480707e */
[----:B------:R1:W-:Y:S01]  /*25d0*/  STS.128 [R11+UR8], R100 ;  /* 0x000000640b007988 */ /* 0x0003e20008000c08 */
[----:B------:R-:W-:Y:S02]  /*25e0*/  F2FP.SATFINITE.E4M3.F32.PACK_AB_MERGE_C R119, R129, R128, R130 ;  /* 0x000000808177723e */ /* 0x000fe40004807082 */
[----:B------:R-:W-:-:S05]  /*25f0*/  LOP3.LUT R12, R0, 0x70, RZ, 0x3c, !PT ;  /* 0x00000070000c7812 */ /* 0x000fca00078e3cff */
[----:B------:R1:W-:Y:S01]  /*2600*/  STS.128 [R12+UR8], R116 ;  /* 0x000000740c007988 */ /* 0x0003e20008000c08 */
[----:B------:R2:W-:Y:S06]  /*2610*/  MEMBAR.ALL.CTA ;  /* 0x0000000000007992 */ /* 0x0005ec0000008000 */
[----:B--2---:R-:W2:Y:S02]  /*2620*/  FENCE.VIEW.ASYNC.S ;  /* 0x00000000000073c6 */ /* 0x004ea40000000000 */
[----:B--2---:R-:W-:Y:S06]  /*2630*/  BAR.SYNC.DEFER_BLOCKING 0x0 ;  /* 0x0000000000007b1d */ /* 0x004fec0000010000 */
[----:B------:R1:W-:Y:S01]  /*2640*/  @UP1 UTMASTG.2D [UR24], [UR14] ;  /* 0x000000180e0013b5 */ /* 0x0003e20008008000 */
[----:B------:R0:W-:Y:S01]  /*2650*/  UTMACMDFLUSH ;  /* 0x00000000000079b7 */ /* 0x0001e20000000000 */
[----:B------:R-:W-:-:S04]  /*2660*/  DEPBAR.LE SB0, 0x0 ;  /* 0x000080000000791a */ /* 0x000fc80000000000 */
[----:B------:R-:W-:Y:S08]  /*2670*/  BAR.SYNC.DEFER_BLOCKING 0x0 ;  /* 0x0000000000007b1d */ /* 0x000ff00000010000 */
[----:B------:R-:W-:Y:S06]  /*2680*/  BAR.SYNC.DEFER_BLOCKING 0x0 ;  /* 0x0000000000007b1d */ /* 0x000fec0000010000 */
[----:B-1----:R-:W-:Y:S05]  /*2690*/  @P2 BRA `(.L_x_64) ;  /* 0x0000000000a02947 */ /* 0x002fea0003800000 */
[----:B------:R-:W1:Y:S01]  /*26a0*/  S2UR UR5, SR_CgaCtaId ;  /* 0x00000000000579c3 */ /* 0x000e620000008800 */
[----:B------:R-:W-:Y:S01]  /*26b0*/  NOP ;  /* 0x0000000000007918 */ /* 0x000fe20000000000 */
[----:B------:R-:W-:Y:S01]  /*26c0*/  UMOV UR4, 0x50 ;  /* 0x0000005000047882 */ /* 0x000fe20000000000 */
[----:B------:R-:W-:Y:S02]  /*26d0*/  IMAD.U32 R0, RZ, RZ, UR27 ;  /* 0x0000001bff007e24 */ /* 0x000fe4000f8e00ff */
[----:B------:R-:W-:Y:S02]  /*26e0*/  IMAD.MOV.U32 R3, RZ, RZ, 0xff ;  /* 0x000000ffff037424 */ /* 0x000fe400078e00ff */
[----:B------:R-:W-:Y:S01]  /*26f0*/  IMAD.MOV.U32 R7, RZ, RZ, 0x1 ;  /* 0x00000001ff077424 */ /* 0x000fe200078e00ff */
[----:B------:R-:W-:-:S04]  /*2700*/  LOP3.LUT R0, R0, 0xffff, RZ, 0xc0, !PT ;  /* 0x0000ffff00007812 */ /* 0x000fc800078ec0ff */
[----:B------:R-:W-:-:S05]  /*2710*/  SHF.R.U32.HI R0, RZ, 0x5, R0 ;  /* 0x00000005ff007819 */ /* 0x000fca0000011600 */
[----:B------:R-:W-:Y:S01]  /*2720*/  VIADD R2, R0, 0x10 ;  /* 0x0000001000027836 */ /* 0x000fe20000000000 */
[----:B------:R-:W-:Y:S01]  /*2730*/  SHF.L.U32 R0, R3, R0, RZ ;  /* 0x0000000003007219 */ /* 0x000fe200000006ff */
[----:B-1----:R-:W-:-:S03]  /*2740*/  ULEA UR6, UR5, UR4, 0x18 ;  /* 0x0000000405067291 */ /* 0x002fc6000f8ec0ff */
[----:B------:R-:W-:-:S04]  /*2750*/  SHF.L.U32 R3, R7, R2, RZ ;  /* 0x0000000207037219 */ /* 0x000fc800000006ff */
[----:B------:R-:W-:Y:S02]  /*2760*/  LOP3.LUT R0, R3, R0, RZ, 0xfc, !PT ;  /* 0x0000000003007212 */ /* 0x000fe400078efcff */
[----:B------:R-:W1:Y:S02]  /*2770*/  LDS R5, [UR6] ;  /* 0x00000006ff057984 */ /* 0x000e640008000800 */
[C---:B------:R-:W-:Y:S02]  /*2780*/  LOP3.LUT R2, R0.reuse, 0xffff, RZ, 0xc0, !PT ;  /* 0x0000ffff00027812 */ /* 0x040fe400078ec0ff */
[----:B-1----:R-:W-:-:S04]  /*2790*/  LOP3.LUT R3, R0, 0xffff, R5, 0x80, !PT ;  /* 0x0000ffff00037812 */ /* 0x002fc800078e8005 */
[----:B------:R-:W-:-:S13]  /*27a0*/  ISETP.NE.AND P0, PT, R3, R2, PT ;  /* 0x000000020300720c */ /* 0x000fda0003f05270 */
[----:B------:R-:W-:Y:S05]  /*27b0*/  @P0 BRA `(.L_x_65) ;  /* 0x0000000000500947 */ /* 0x000fea0003800000 */
[----:B------:R-:W-:Y:S02]  /*27c0*/  SHF.R.U32.HI R5, RZ, 0x10, R5 ;  /* 0x00000010ff057819 */ /* 0x000fe40000011605 */
[----:B------:R-:W-:-:S04]  /*27d0*/  SHF.R.U32.HI R2, RZ, 0x10, R0 ;  /* 0x00000010ff027819 */ /* 0x000fc80000011600 */
[----:B------:R-:W-:-:S04]  /*27e0*/  LOP3.LUT R5, R5, R2, RZ, 0xc0, !PT ;  /* 0x0000000205057212 */ /* 0x000fc800078ec0ff */
[----:B------:R-:W-:-:S13]  /*27f0*/  ISETP.NE.AND P0, PT, R5, R2, PT ;  /* 0x000000020500720c */ /* 0x000fda0003f05270 */
[----:B------:R-:W-:Y:S05]  /*2800*/  @P0 BRA `(.L_x_66) ;  /* 0x0000000000300947 */ /* 0x000fea0003800000 */
[----:B------:R-:W-:Y:S01]  /*2810*/  R2UR UR4, R0 ;  /* 0x00000000000472ca */ /* 0x000fe200000e0000 */
[----:B------:R-:W-:Y:S01]  /*2820*/  VOTEU.ANY UR5, UPT, PT ;  /* 0x0000000000057886 */ /* 0x000fe200038e0100 */
[----:B------:R-:W1:Y:S01]  /*2830*/  S2R R0, SR_LANEID ;  /* 0x0000000000007919 */ /* 0x000e620000000000 */
[----:B------:R-:W-:-:S10]  /*2840*/  UFLO.U32 UR5, UR5 ;  /* 0x00000005000572bd */ /* 0x000fd400080e0000 */
[----:B------:R-:W-:-:S06]  /*2850*/  ULOP3.LUT UR4, URZ, UR4, URZ, 0x33, !UPT ;  /* 0x00000004ff047292 */ /* 0x000fcc000f8e33ff */
[----:B------:R-:W-:-:S04]  /*2860*/  IMAD.U32 R2, RZ, RZ, UR4 ;  /* 0x00000004ff027e24 */ /* 0x000fc8000f8e00ff */
[----:B------:R-:W2:Y:S02]  /*2870*/  REDUX UR7, R2 ;  /* 0x00000000020773c4 */ /* 0x000ea40000000000 */
[----:B------:R3:W-:Y:S01]  /*2880*/  UTCATOMSWS.AND URZ, UR4 ;  /* 0x0000000400ff79e3 */ /* 0x0007e20008000000 */
[----:B-1----:R-:W-:Y:S01]  /*2890*/  ISETP.EQ.U32.AND P0, PT, R0, UR5, PT ;  /* 0x0000000500007c0c */ /* 0x002fe2000bf02070 */
[----:B--2---:R-:W-:-:S12]  /*28a0*/  IMAD.U32 R0, RZ, RZ, UR7 ;  /* 0x00000007ff007e24 */ /* 0x004fd8000f8e00ff */
[----:B------:R3:W-:Y:S01]  /*28b0*/  @P0 ATOMS.AND RZ, [UR6], R0 ;  /* 0x00000000ffff098c */ /* 0x0007e2000a800006 */
[----:B------:R-:W-:Y:S05]  /*28c0*/  BRA `(.L_x_64) ;  /* 0x0000000000147947 */ /* 0x000fea0003800000 */
.L_x_66:
[----:B------:R-:W-:-:S07]  /*28d0*/  MOV R2, 0x28f0 ;  /* 0x000028f000027802 */ /* 0x000fce0000000f00 */
[----:B------:R-:W-:Y:S05]  /*28e0*/  CALL.REL.NOINC `($__internal_0_$__cuda_sm10x_tcgen05_guardrail_trap_col_being_dealloced_not_returned_by_alloc) ;  /* 0x0000000000447944 */ /* 0x000fea0003c00000 */
[----:B------:R-:W-:Y:S05]  /*28f0*/  BRA `(.L_x_64) ;  /* 0x0000000000087947 */ /* 0x000fea0003800000 */
.L_x_65:
[----:B------:R-:W-:-:S07]  /*2900*/  MOV R2, 0x2920 ;  /* 0x0000292000027802 */ /* 0x000fce0000000f00 */
[----:B------:R-:W-:Y:S05]  /*2910*/  CALL.REL.NOINC `($__internal_2_$__cuda_sm10x_tcgen05_guardrail_trap_unallocated_columns_being_dealloced) ;  /* 0x0000000000507944 */ /* 0x000fea0003c00000 */
.L_x_64:
[----:B------:R-:W-:Y:S01]  /*2920*/  NOP ;  /* 0x0000000000007918 */ /* 0x000fe20000000000 */
[----:B---3--:R-:W-:Y:S05]  /*2930*/  EXIT ;  /* 0x000000000000794d */ /* 0x008fea0003800000 */
.L_x_55:
[----:B------:R-:W1:Y:S02]  /*2940*/  SYNCS.PHASECHK.TRANS64.TRYWAIT P0, [UR8+0xa000], RZ ;  /* 0x00a000ffff0075a7 */ /* 0x000e640008001108 */
[----:B-1----:R-:W-:Y:S05]  /*2950*/  @!P0 BRA `(.L_x_55) ;  /* 0xfffffffc00f88947 */ /* 0x002fea000383ffff */
[----:B------:R-:W-:Y:S05]  /*2960*/  BRA `(.L_x_67) ;  /* 0xfffffff0002c7947 */ /* 0x000fea000383ffff */
.L_x_57:
[----:B------:R-:W1:Y:S02]  /*2970*/  SYNCS.PHASECHK.TRANS64.TRYWAIT P1, [UR8+0xa010], RZ ;  /* 0x00a010ffff0075a7 */ /* 0x000e640008021108 */
[----:B-1----:R-:W-:Y:S05]  /*2980*/  @!P1 BRA `(.L_x_57) ;  /* 0xfffffffc00f89947 */ /* 0x002fea000383ffff */
[----:B------:R-:W-:Y:S05]  /*2990*/  BRA `(.L_x_68) ;  /* 0xfffffff000887947 */ /* 0x000fea000383ffff */
.L_x_58:
[----:B------:R-:W2:Y:S02]  /*29a0*/  SYNCS.PHASECHK.TRANS64.TRYWAIT P0, [UR8+0xa000], R3 ;  /* 0x00a00003ff0075a7 */ /* 0x000ea40008001108 */
[----:B--2---:R-:W-:Y:S05]  /*29b0*/  @!P0 BRA `(.L_x_58) ;  /* 0xfffffffc00f88947 */ /* 0x004fea000383ffff */
[----:B------:R-:W-:Y:S05]  /*29c0*/  BRA `(.L_x_69) ;  /* 0xfffffff000f47947 */ /* 0x000fea000383ffff */
.L_x_60:
[----:B------:R-:W4:Y:S02]  /*29d0*/  SYNCS.PHASECHK.TRANS64.TRYWAIT P0, [UR8+0xa010], R3 ;  /* 0x00a01003ff0075a7 */ /* 0x000f240008001108 */
[----:B----4-:R-:W-:Y:S05]  /*29e0*/  @!P0 BRA `(.L_x_60) ;  /* 0xfffffffc00f88947 */ /* 0x010fea000383ffff */
[----:B------:R-:W-:Y:S05]  /*29f0*/  BRA `(.L_x_70) ;  /* 0xfffffff400447947 */ /* 0x000fea000383ffff */
        .weak           $__internal_0_$__cuda_sm10x_tcgen05_guardrail_trap_col_being_dealloced_not_returned_by_alloc
        .type           $__internal_0_$__cuda_sm10x_tcgen05_guardrail_trap_col_being_dealloced_not_returned_by_alloc,@function
        .size           $__internal_0_$__cuda_sm10x_tcgen05_guardrail_trap_col_being_dealloced_not_returned_by_alloc,($__internal_1_$__cuda_sm10x_tcgen05_guardrail_trap_phase_invalid_during_alloc - $__internal_0_$__cuda_sm10x_tcgen05_guardrail_trap_col_being_dealloced_not_returned_by_alloc)
$__internal_0_$__cuda_sm10x_tcgen05_guardrail_trap_col_being_dealloced_not_returned_by_alloc:
[----:B------:R-:W-:Y:S05]  /*2a00*/  BPT.TRAP 0x1 ;  /* 0x000000040000795c */ /* 0x000fea0000300000 */
[----:B------:R-:W-:-:S04]  /*2a10*/  IMAD.MOV.U32 R3, RZ, RZ, 0x0 ;  /* 0x00000000ff037424 */ /* 0x000fc800078e00ff */
[----:B------:R-:W-:Y:S05]  /*2a20*/  RET.REL.NODEC R2 `(gluon_tcgen05) ;  /* 0xffffffd402747950 */ /* 0x000fea0003c3ffff */
        .weak           $__internal_1_$__cuda_sm10x_tcgen05_guardrail_trap_phase_invalid_during_alloc
        .type           $__internal_1_$__cuda_sm10x_tcgen05_guardrail_trap_phase_invalid_during_alloc,@function
        .size           $__internal_1_$__cuda_sm10x_tcgen05_guardrail_trap_phase_invalid_during_alloc,($__internal_2_$__cuda_sm10x_tcgen05_guardrail_trap_unallocated_columns_being_dealloced - $__internal_1_$__cuda_sm10x_tcgen05_guardrail_trap_phase_invalid_during_alloc)
$__internal_1_$__cuda_sm10x_tcgen05_guardrail_trap_phase_invalid_during_alloc:
[----:B------:R-:W-:Y:S05]  /*2a30*/  BPT.TRAP 0x1 ;  /* 0x000000040000795c */ /* 0x000fea0000300000 */
[----:B------:R-:W-:-:S04]  /*2a40*/  IMAD.MOV.U32 R3, RZ, RZ, 0x0 ;  /* 0x00000000ff037424 */ /* 0x000fc800078e00ff */
[----:B------:R-:W-:Y:S05]  /*2a50*/  RET.REL.NODEC R2 `(gluon_tcgen05) ;  /* 0xffffffd402687950 */ /* 0x000fea0003c3ffff */
        .weak           $__internal_2_$__cuda_sm10x_tcgen05_guardrail_trap_unallocated_columns_being_dealloced
        .type           $__internal_2_$__cuda_sm10x_tcgen05_guardrail_trap_unallocated_columns_being_dealloced,@function
        .size           $__internal_2_$__cuda_sm10x_tcgen05_guardrail_trap_unallocated_columns_being_dealloced,(.L_x_74 - $__internal_2_$__cuda_sm10x_tcgen05_guardrail_trap_unallocated_columns_being_dealloced)
$__internal_2_$__cuda_sm10x_tcgen05_guardrail_trap_unallocated_columns_being_dealloced:
[----:B------:R-:W-:Y:S05]  /*2a60*/  BPT.TRAP 0x1 ;  /* 0x000000040000795c */ /* 0x000fea0000300000 */
[----:B------:R-:W-:-:S04]  /*2a70*/  IMAD.MOV.U32 R3, RZ, RZ, 0x0 ;  /* 0x00000000ff037424 */ /* 0x000fc800078e00ff */
[----:B------:R-:W-:Y:S05]  /*2a80*/  RET.REL.NODEC R2 `(gluon_tcgen05) ;  /* 0xffffffd4025c7950 */ /* 0x000fea0003c3ffff */
.L_x_71:
[----:B------:R-:W-:-:S00]  /*2a90*/  BRA `(.L_x_71) ;  /* 0xfffffffc00fc7947 */ /* 0x000fc0000383ffff */
[----:B------:R-:W-:-:S00]  /*2aa0*/  NOP ;  /* 0x0000000000007918 */ /* 0x000fc00000000000 */
        /* <DEDUP_REMOVED lines=13> */
.L_x_74:


//--------------------- .nv.shared.gluon_tcgen05  --------------------------
	.section	.nv.shared.gluon_tcgen05,"aw",@nobits
	.sectionflags	@""
	.align	16
	.zero		1024


//--------------------- .nv.shared.reserved.0     --------------------------
	.section	.nv.shared.reserved.0,"aw",@nobits
	.align	8
	.weak		__nv_reservedSMEM_offset_0_alias
	.size		__nv_reservedSMEM_offset_0_alias, 0, 64
	.other		__nv_reservedSMEM_offset_0_alias,@"STO_CUDA_RESERVED_SHARED STV_DEFAULT"
__nv_reservedSMEM_offset_0_alias:
	.zero		0
.nv.shared.reserved.0:
	.zero		64
	.weak		__nv_reservedSMEM_allocation_phase
	.type		__nv_reservedSMEM_allocation_phase,@object
	.size		__nv_reservedSMEM_allocation_phase,(.L_0 - __nv_reservedSMEM_allocation_phase)
__nv_reservedSMEM_allocation_phase:
	.zero		1
.L_0:
	.zero		7
	.weak		__nv_reservedSMEM_devtool_atexit_pc
	.type		__nv_reservedSMEM_devtool_atexit_pc,@object
	.size		__nv_reservedSMEM_devtool_atexit_pc,(__nv_reservedSMEM_allocation_mask - __nv_reservedSMEM_devtool_atexit_pc)
__nv_reservedSMEM_devtool_atexit_pc:
	.zero		8
	.weak		__nv_reservedSMEM_allocation_mask
	.type		__nv_reservedSMEM_allocation_mask,@object
	.size		__nv_reservedSMEM_allocation_mask,(.L_2 - __nv_reservedSMEM_allocation_mask)
__nv_reservedSMEM_allocation_mask:
	.zero		4
.L_2:


//--------------------- .nv.constant0.gluon_tcgen05 --------------------------
	.section	.nv.constant0.gluon_tcgen05,"a",@progbits
	.sectionflags	@""
	.align	4
.nv.constant0.gluon_tcgen05:
	.zero		976


//--------------------- SYMBOLS --------------------------

	.type		.nv.reservedSmem.offset0,@object
	.size		.nv.reservedSmem.offset0,0x4
	.type		.nv.reservedSmem.cap,@object
	.size		.nv.reservedSmem.cap,0x4
